	.target	sm_90a

	.elftype	@"ET_EXEC"


//--------------------- .note.nv.tkinfo           --------------------------
	.section	.note.nv.tkinfo,"",@"SHT_NOTE"
	.sectionflags	@"SHF_NOTE_NV_TKINFO"
	.tkinfo
        /*0018*/ 	.word	0x00000002
        /*0030*/ 	.string	""
        /*0030*/ 	.string	"ptxas"
        /*0030*/ 	.string	"Cuda compilation tools, release 13.0, V13.0.88"
        /*0030*/ 	.string	"Build cuda_13.0.r13.0/compiler.36424714_0"
        /*0030*/ 	.string	"-arch sm_90a -m 64 "



//--------------------- .note.nv.cuinfo           --------------------------
	.section	.note.nv.cuinfo,"",@"SHT_NOTE"
	.sectionflags	@"SHF_NOTE_NV_CUINFO"
        /*0018*/ 	.short	0x0002
        /*001a*/ 	.short	0x005a
        /*001c*/ 	.short	0x0082
	.zero		2


//--------------------- .nv.info                  --------------------------
	.section	.nv.info,"",@"SHT_CUDA_INFO"
	.align	4


	//----- nvinfo : EIATTR_REGCOUNT
	.align		4
        /*0000*/ 	.byte	0x04, 0x2f
        /*0002*/ 	.short	(.L_15 - .L_14)
	.align		4
.L_14:
        /*0004*/ 	.word	index@(_ZN7cutlass13device_kernelINS_4gemm6kernel13GemmUniversalIN4cute5tupleIJiiiiEEENS1_10collective13CollectiveMmaINS1_34MainloopSm90TmaGmmaWarpSpecializedILi22ENS5_IJNS4_1CILi1EEESB_SB_EEENS1_32KernelTmaWarpSpecializedPingpongEEENS5_IJNSA_ILi64EEENSA_ILi96EEENSA_ILi32EEEEEENS_6half_tENS5_IJlSB_lEEESJ_SK_NS4_8TiledMMAINS4_8MMA_AtomIJNS4_4SM904GMMA25MMA_64x96x16_F32F16F16_SSILNSO_5MajorE0ELSQ_0ELNSO_7ScaleInE1ELSR_1EEEEEENS4_6LayoutISC_NS5_IJNSA_ILi0EEESV_SV_EEEEENS5_IJNS4_10UnderscoreESY_SY_EEEEENS4_13SM90_TMA_LOADENS4_14ComposedLayoutINS4_7SwizzleILi2ELi4ELi3EEENS4_18smem_ptr_flag_bitsILi16EEENSU_INS5_IJNSA_ILi8EEESH_EEENS5_IJSH_SB_EEEEEEEvNS4_8identityES11_S1B_vS1C_EENS_8epilogue10collective6detail29Sm90TmaWarpSpecializedAdapterINS1F_15DefaultEpilogueISJ_SK_SK_NS1E_6thread17LinearCombinationISJ_Li1EffLNS1J_9ScaleType4KindE0ELNS_15FloatRoundStyleE2ESJ_EENS1_15EpilogueDefaultEEEEEvvEEEEvNT_6ParamsE)
        /*0008*/ 	.word	0x000000a8


	//----- nvinfo : EIATTR_FRAME_SIZE
	.align		4
.L_15:
        /*000c*/ 	.byte	0x04, 0x11
        /*000e*/ 	.short	(.L_17 - .L_16)
	.align		4
.L_16:
        /*0010*/ 	.word	index@(_ZN7cutlass13device_kernelINS_4gemm6kernel13GemmUniversalIN4cute5tupleIJiiiiEEENS1_10collective13CollectiveMmaINS1_34MainloopSm90TmaGmmaWarpSpecializedILi22ENS5_IJNS4_1CILi1EEESB_SB_EEENS1_32KernelTmaWarpSpecializedPingpongEEENS5_IJNSA_ILi64EEENSA_ILi96EEENSA_ILi32EEEEEENS_6half_tENS5_IJlSB_lEEESJ_SK_NS4_8TiledMMAINS4_8MMA_AtomIJNS4_4SM904GMMA25MMA_64x96x16_F32F16F16_SSILNSO_5MajorE0ELSQ_0ELNSO_7ScaleInE1ELSR_1EEEEEENS4_6LayoutISC_NS5_IJNSA_ILi0EEESV_SV_EEEEENS5_IJNS4_10UnderscoreESY_SY_EEEEENS4_13SM90_TMA_LOADENS4_14ComposedLayoutINS4_7SwizzleILi2ELi4ELi3EEENS4_18smem_ptr_flag_bitsILi16EEENSU_INS5_IJNSA_ILi8EEESH_EEENS5_IJSH_SB_EEEEEEEvNS4_8identityES11_S1B_vS1C_EENS_8epilogue10collective6detail29Sm90TmaWarpSpecializedAdapterINS1F_15DefaultEpilogueISJ_SK_SK_NS1E_6thread17LinearCombinationISJ_Li1EffLNS1J_9ScaleType4KindE0ELNS_15FloatRoundStyleE2ESJ_EENS1_15EpilogueDefaultEEEEEvvEEEEvNT_6ParamsE)
        /*0014*/ 	.word	0x00000008


	//----- nvinfo : EIATTR_MIN_STACK_SIZE
	.align		4
.L_17:
        /*0018*/ 	.byte	0x04, 0x12
        /*001a*/ 	.short	(.L_19 - .L_18)
	.align		4
.L_18:
        /*001c*/ 	.word	index@(_ZN7cutlass13device_kernelINS_4gemm6kernel13GemmUniversalIN4cute5tupleIJiiiiEEENS1_10collective13CollectiveMmaINS1_34MainloopSm90TmaGmmaWarpSpecializedILi22ENS5_IJNS4_1CILi1EEESB_SB_EEENS1_32KernelTmaWarpSpecializedPingpongEEENS5_IJNSA_ILi64EEENSA_ILi96EEENSA_ILi32EEEEEENS_6half_tENS5_IJlSB_lEEESJ_SK_NS4_8TiledMMAINS4_8MMA_AtomIJNS4_4SM904GMMA25MMA_64x96x16_F32F16F16_SSILNSO_5MajorE0ELSQ_0ELNSO_7ScaleInE1ELSR_1EEEEEENS4_6LayoutISC_NS5_IJNSA_ILi0EEESV_SV_EEEEENS5_IJNS4_10UnderscoreESY_SY_EEEEENS4_13SM90_TMA_LOADENS4_14ComposedLayoutINS4_7SwizzleILi2ELi4ELi3EEENS4_18smem_ptr_flag_bitsILi16EEENSU_INS5_IJNSA_ILi8EEESH_EEENS5_IJSH_SB_EEEEEEEvNS4_8identityES11_S1B_vS1C_EENS_8epilogue10collective6detail29Sm90TmaWarpSpecializedAdapterINS1F_15DefaultEpilogueISJ_SK_SK_NS1E_6thread17LinearCombinationISJ_Li1EffLNS1J_9ScaleType4KindE0ELNS_15FloatRoundStyleE2ESJ_EENS1_15EpilogueDefaultEEEEEvvEEEEvNT_6ParamsE)
        /*0020*/ 	.word	0x00000008
.L_19:


//--------------------- .nv.compat                --------------------------
	.section	.nv.compat,"",@"SHT_CUDA_COMPAT_INFO"
	.align	4
        /*0000*/ 	.byte	0x02, 0x09, 0x01, 0x00, 0x02, 0x02, 0x04, 0x00, 0x02, 0x05, 0x05, 0x00, 0x03, 0x07, 0x01, 0x01
        /*0010*/ 	.byte	0x02, 0x03, 0x01, 0x00, 0x02, 0x06, 0x01, 0x00, 0x04, 0x0b, 0x08, 0x00, 0x00, 0x00, 0x00, 0x00
        /*0020*/ 	.byte	0x00, 0x00, 0x00, 0x00


//--------------------- .nv.info._ZN7cutlass13device_kernelINS_4gemm6kernel13GemmUniversalIN4cute5tupleIJiiiiEEENS1_10collective13CollectiveMmaINS1_34MainloopSm90TmaGmmaWarpSpecializedILi22ENS5_IJNS4_1CILi1EEESB_SB_EEENS1_32KernelTmaWarpSpecializedPingpongEEENS5_IJNSA_ILi64EEENSA_ILi96EEENSA_ILi32EEEEEENS_6half_tENS5_IJlSB_lEEESJ_SK_NS4_8TiledMMAINS4_8MMA_AtomIJNS4_4SM904GMMA25MMA_64x96x16_F32F16F16_SSILNSO_5MajorE0ELSQ_0ELNSO_7ScaleInE1ELSR_1EEEEEENS4_6LayoutISC_NS5_IJNSA_ILi0EEESV_SV_EEEEENS5_IJNS4_10UnderscoreESY_SY_EEEEENS4_13SM90_TMA_LOADENS4_14ComposedLayoutINS4_7SwizzleILi2ELi4ELi3EEENS4_18smem_ptr_flag_bitsILi16EEENSU_INS5_IJNSA_ILi8EEESH_EEENS5_IJSH_SB_EEEEEEEvNS4_8identityES11_S1B_vS1C_EENS_8epilogue10collective6detail29Sm90TmaWarpSpecializedAdapterINS1F_15DefaultEpilogueISJ_SK_SK_NS1E_6thread17LinearCombinationISJ_Li1EffLNS1J_9ScaleType4KindE0ELNS_15FloatRoundStyleE2ESJ_EENS1_15EpilogueDefaultEEEEEvvEEEEvNT_6ParamsE --------------------------
	.section	.nv.info._ZN7cutlass13device_kernelINS_4gemm6kernel13GemmUniversalIN4cute5tupleIJiiiiEEENS1_10collective13CollectiveMmaINS1_34MainloopSm90TmaGmmaWarpSpecializedILi22ENS5_IJNS4_1CILi1EEESB_SB_EEENS1_32KernelTmaWarpSpecializedPingpongEEENS5_IJNSA_ILi64EEENSA_ILi96EEENSA_ILi32EEEEEENS_6half_tENS5_IJlSB_lEEESJ_SK_NS4_8TiledMMAINS4_8MMA_AtomIJNS4_4SM904GMMA25MMA_64x96x16_F32F16F16_SSILNSO_5MajorE0ELSQ_0ELNSO_7ScaleInE1ELSR_1EEEEEENS4_6LayoutISC_NS5_IJNSA_ILi0EEESV_SV_EEEEENS5_IJNS4_10UnderscoreESY_SY_EEEEENS4_13SM90_TMA_LOADENS4_14ComposedLayoutINS4_7SwizzleILi2ELi4ELi3EEENS4_18smem_ptr_flag_bitsILi16EEENSU_INS5_IJNSA_ILi8EEESH_EEENS5_IJSH_SB_EEEEEEEvNS4_8identityES11_S1B_vS1C_EENS_8epilogue10collective6detail29Sm90TmaWarpSpecializedAdapterINS1F_15DefaultEpilogueISJ_SK_SK_NS1E_6thread17LinearCombinationISJ_Li1EffLNS1J_9ScaleType4KindE0ELNS_15FloatRoundStyleE2ESJ_EENS1_15EpilogueDefaultEEEEEvvEEEEvNT_6ParamsE,"",@"SHT_CUDA_INFO"
	.sectionflags	@""
	.align	4


	//----- nvinfo : EIATTR_CUDA_API_VERSION
	.align		4
        /*0000*/ 	.byte	0x04, 0x37
        /*0002*/ 	.short	(.L_21 - .L_20)
.L_20:
        /*0004*/ 	.word	0x00000082


	//----- nvinfo : EIATTR_KPARAM_INFO
	.align		4
.L_21:
        /*0008*/ 	.byte	0x04, 0x17
        /*000a*/ 	.short	(.L_23 - .L_22)
.L_22:
        /*000c*/ 	.word	0x00000000
        /*0010*/ 	.short	0x0000
        /*0012*/ 	.short	0x0070
        /*0014*/ 	.byte	0x00, 0xf0, 0x01, 0x10


	//----- nvinfo : EIATTR_SPARSE_MMA_MASK
	.align		4
.L_23:
        /*0018*/ 	.byte	0x03, 0x50
        /*001a*/ 	.short	0x0000


	//----- nvinfo : EIATTR_MAXREG_COUNT
	.align		4
        /*001c*/ 	.byte	0x03, 0x1b
        /*001e*/ 	.short	0x00a8


	//----- nvinfo : EIATTR_NUM_BARRIERS
	.align		4
        /*0020*/ 	.byte	0x02, 0x4c
        /*0022*/ 	.byte	0x01
	.zero		1


	//----- nvinfo : EIATTR_EXTERNS
	.align		4
        /*0024*/ 	.byte	0x04, 0x0f
        /*0026*/ 	.short	(.L_25 - .L_24)


	//   ....[0]....
	.align		4
.L_24:
        /*0028*/ 	.word	index@(__assertfail)


	//----- nvinfo : EIATTR_ANNOTATIONS
	.align		4
.L_25:
        /*002c*/ 	.byte	0x04, 0x55
        /*002e*/ 	.short	(.L_27 - .L_26)


	//   ....[0]....
.L_26:
        /*0030*/ 	.word	0x00000001
        /*0034*/ 	.byte	0x40, 0x0d, 0x00, 0x00, 0x01, 0x00, 0x00, 0x00, 0x60, 0x52, 0x00, 0x00, 0x01, 0x00, 0x00, 0x00
        /*0044*/ 	.byte	0x70, 0x5e, 0x00, 0x00


	//----- nvinfo : EIATTR_MERCURY_ISA_VERSION
	.align		4
.L_27:
        /*0048*/ 	.byte	0x03, 0x5f
        /*004a*/ 	.short	0x0101


	//----- nvinfo : EIATTR_INT_WARP_WIDE_INSTR_OFFSETS
	.align		4
        /*004c*/ 	.byte	0x04, 0x31
        /*004e*/ 	.short	(.L_29 - .L_28)


	//   ....[0]....
.L_28:
        /*0050*/ 	.word	0x00000650


	//   ....[1]....
        /*0054*/ 	.word	0x00000670


	//   ....[2]....
        /*0058*/ 	.word	0x000006f0


	//   ....[3]....
        /*005c*/ 	.word	0x00000700


	//   ....[4]....
        /*0060*/ 	.word	0x00000710


	//   ....[5]....
        /*0064*/ 	.word	0x00000730


	//   ....[6]....
        /*0068*/ 	.word	0x000007c0


	//   ....[7]....
        /*006c*/ 	.word	0x000007e0


	//----- nvinfo : EIATTR_COOP_GROUP_MASK_REGIDS
	.align		4
.L_29:
        /*0070*/ 	.byte	0x04, 0x29
        /*0072*/ 	.short	(.L_31 - .L_30)


	//   ....[0]....
.L_30:
        /*0074*/ 	.word	0xffffffff


	//   ....[1]....
        /*0078*/ 	.word	0xffffffff


	//   ....[2]....
        /*007c*/ 	.word	0xffffffff


	//   ....[3]....
        /*0080*/ 	.word	0xffffffff


	//   ....[4]....
        /*0084*/ 	.word	0xffffffff


	//   ....[5]....
        /*0088*/ 	.word	0xffffffff


	//----- nvinfo : EIATTR_COOP_GROUP_INSTR_OFFSETS
	.align		4
.L_31:
        /*008c*/ 	.byte	0x04, 0x28
        /*008e*/ 	.short	(.L_33 - .L_32)


	//   ....[0]....
.L_32:
        /*0090*/ 	.word	0x00000070


	//   ....[1]....
        /*0094*/ 	.word	0x00000080


	//   ....[2]....
        /*0098*/ 	.word	0x00000140


	//   ....[3]....
        /*009c*/ 	.word	0x00000540


	//   ....[4]....
        /*00a0*/ 	.word	0x00000580


	//   ....[5]....
        /*00a4*/ 	.word	0x000005d0


	//----- nvinfo : EIATTR_REG_RECONFIG
	.align		4
.L_33:
        /*00a8*/ 	.byte	0x01, 0x54
	.zero		2


	//----- nvinfo : EIATTR_SYSCALL_OFFSETS
	.align		4
        /*00ac*/ 	.byte	0x04, 0x46
        /*00ae*/ 	.short	(.L_35 - .L_34)


	//   ....[0]....
.L_34:
        /*00b0*/ 	.word	0x00001870


	//----- nvinfo : EIATTR_MBARRIER_INSTR_OFFSETS
	.align		4
.L_35:
        /*00b4*/ 	.byte	0x04, 0x39
        /*00b6*/ 	.short	(.L_37 - .L_36)


	//   ....[0]....
.L_36:
        /*00b8*/ 	.word	0x00000260
        /*00bc*/ 	.word	0x000000ff
        /*00c0*/ 	.word	0x00000000
        /*00c4*/ 	.short	0x0100
        /*00c6*/ 	.byte	0x08
	.zero		1


	//   ....[1]....
        /*00c8*/ 	.word	0x00000270
        /*00cc*/ 	.word	0x000000ff
        /*00d0*/ 	.word	0x000000b0
        /*00d4*/ 	.short	0x0100
        /*00d6*/ 	.byte	0x08
	.zero		1


	//   ....[2]....
        /*00d8*/ 	.word	0x00000280
        /*00dc*/ 	.word	0x000000ff
        /*00e0*/ 	.word	0x00000008
        /*00e4*/ 	.short	0x0100
        /*00e6*/ 	.byte	0x08
	.zero		1


	//   ....[3]....
        /*00e8*/ 	.word	0x00000290
        /*00ec*/ 	.word	0x000000ff
        /*00f0*/ 	.word	0x000000b8
        /*00f4*/ 	.short	0x0100
        /*00f6*/ 	.byte	0x08
	.zero		1


	//   ....[4]....
        /*00f8*/ 	.word	0x000002a0
        /*00fc*/ 	.word	0x000000ff
        /*0100*/ 	.word	0x00000010
        /*0104*/ 	.short	0x0100
        /*0106*/ 	.byte	0x08
	.zero		1


	//   ....[5]....
        /*0108*/ 	.word	0x000002b0
        /*010c*/ 	.word	0x000000ff
        /*0110*/ 	.word	0x000000c0
        /*0114*/ 	.short	0x0100
        /*0116*/ 	.byte	0x08
	.zero		1


	//   ....[6]....
        /*0118*/ 	.word	0x000002c0
        /*011c*/ 	.word	0x000000ff
        /*0120*/ 	.word	0x00000018
        /*0124*/ 	.short	0x0100
        /*0126*/ 	.byte	0x08
	.zero		1


	//   ....[7]....
        /*0128*/ 	.word	0x000002d0
        /*012c*/ 	.word	0x000000ff
        /*0130*/ 	.word	0x000000c8
        /*0134*/ 	.short	0x0100
        /*0136*/ 	.byte	0x08
	.zero		1


	//   ....[8]....
        /*0138*/ 	.word	0x000002e0
        /*013c*/ 	.word	0x000000ff
        /*0140*/ 	.word	0x00000020
        /*0144*/ 	.short	0x0100
        /*0146*/ 	.byte	0x08
	.zero		1


	//   ....[9]....
        /*0148*/ 	.word	0x000002f0
        /*014c*/ 	.word	0x000000ff
        /*0150*/ 	.word	0x000000d0
        /*0154*/ 	.short	0x0100
        /*0156*/ 	.byte	0x08
	.zero		1


	//   ....[10]....
        /*0158*/ 	.word	0x00000300
        /*015c*/ 	.word	0x000000ff
        /*0160*/ 	.word	0x00000028
        /*0164*/ 	.short	0x0100
        /*0166*/ 	.byte	0x08
	.zero		1


	//   ....[11]....
        /*0168*/ 	.word	0x00000310
        /*016c*/ 	.word	0x000000ff
        /*0170*/ 	.word	0x000000d8
        /*0174*/ 	.short	0x0100
        /*0176*/ 	.byte	0x08
	.zero		1


	//   ....[12]....
        /*0178*/ 	.word	0x00000320
        /*017c*/ 	.word	0x000000ff
        /*0180*/ 	.word	0x00000030
        /*0184*/ 	.short	0x0100
        /*0186*/ 	.byte	0x08
	.zero		1


	//   ....[13]....
        /*0188*/ 	.word	0x00000330
        /*018c*/ 	.word	0x000000ff
        /*0190*/ 	.word	0x000000e0
        /*0194*/ 	.short	0x0100
        /*0196*/ 	.byte	0x08
	.zero		1


	//   ....[14]....
        /*0198*/ 	.word	0x00000340
        /*019c*/ 	.word	0x000000ff
        /*01a0*/ 	.word	0x00000038
        /*01a4*/ 	.short	0x0100
        /*01a6*/ 	.byte	0x08
	.zero		1


	//   ....[15]....
        /*01a8*/ 	.word	0x00000350
        /*01ac*/ 	.word	0x000000ff
        /*01b0*/ 	.word	0x000000e8
        /*01b4*/ 	.short	0x0100
        /*01b6*/ 	.byte	0x08
	.zero		1


	//   ....[16]....
        /*01b8*/ 	.word	0x00000360
        /*01bc*/ 	.word	0x000000ff
        /*01c0*/ 	.word	0x00000040
        /*01c4*/ 	.short	0x0100
        /*01c6*/ 	.byte	0x08
	.zero		1


	//   ....[17]....
        /*01c8*/ 	.word	0x00000370
        /*01cc*/ 	.word	0x000000ff
        /*01d0*/ 	.word	0x000000f0
        /*01d4*/ 	.short	0x0100
        /*01d6*/ 	.byte	0x08
	.zero		1


	//   ....[18]....
        /*01d8*/ 	.word	0x00000380
        /*01dc*/ 	.word	0x000000ff
        /*01e0*/ 	.word	0x00000048
        /*01e4*/ 	.short	0x0100
        /*01e6*/ 	.byte	0x08
	.zero		1


	//   ....[19]....
        /*01e8*/ 	.word	0x00000390
        /*01ec*/ 	.word	0x000000ff
        /*01f0*/ 	.word	0x000000f8
        /*01f4*/ 	.short	0x0100
        /*01f6*/ 	.byte	0x08
	.zero		1


	//   ....[20]....
        /*01f8*/ 	.word	0x000003a0
        /*01fc*/ 	.word	0x000000ff
        /*0200*/ 	.word	0x00000050
        /*0204*/ 	.short	0x0100
        /*0206*/ 	.byte	0x08
	.zero		1


	//   ....[21]....
        /*0208*/ 	.word	0x000003b0
        /*020c*/ 	.word	0x000000ff
        /*0210*/ 	.word	0x00000100
        /*0214*/ 	.short	0x0100
        /*0216*/ 	.byte	0x08
	.zero		1


	//   ....[22]....
        /*0218*/ 	.word	0x000003c0
        /*021c*/ 	.word	0x000000ff
        /*0220*/ 	.word	0x00000058
        /*0224*/ 	.short	0x0100
        /*0226*/ 	.byte	0x08
	.zero		1


	//   ....[23]....
        /*0228*/ 	.word	0x000003d0
        /*022c*/ 	.word	0x000000ff
        /*0230*/ 	.word	0x00000108
        /*0234*/ 	.short	0x0100
        /*0236*/ 	.byte	0x08
	.zero		1


	//   ....[24]....
        /*0238*/ 	.word	0x000003e0
        /*023c*/ 	.word	0x000000ff
        /*0240*/ 	.word	0x00000060
        /*0244*/ 	.short	0x0100
        /*0246*/ 	.byte	0x08
	.zero		1


	//   ....[25]....
        /*0248*/ 	.word	0x000003f0
        /*024c*/ 	.word	0x000000ff
        /*0250*/ 	.word	0x00000110
        /*0254*/ 	.short	0x0100
        /*0256*/ 	.byte	0x08
	.zero		1


	//   ....[26]....
        /*0258*/ 	.word	0x00000400
        /*025c*/ 	.word	0x000000ff
        /*0260*/ 	.word	0x00000068
        /*0264*/ 	.short	0x0100
        /*0266*/ 	.byte	0x08
	.zero		1


	//   ....[27]....
        /*0268*/ 	.word	0x00000410
        /*026c*/ 	.word	0x000000ff
        /*0270*/ 	.word	0x00000118
        /*0274*/ 	.short	0x0100
        /*0276*/ 	.byte	0x08
	.zero		1


	//   ....[28]....
        /*0278*/ 	.word	0x00000420
        /*027c*/ 	.word	0x000000ff
        /*0280*/ 	.word	0x00000070
        /*0284*/ 	.short	0x0100
        /*0286*/ 	.byte	0x08
	.zero		1


	//   ....[29]....
        /*0288*/ 	.word	0x00000430
        /*028c*/ 	.word	0x000000ff
        /*0290*/ 	.word	0x00000120
        /*0294*/ 	.short	0x0100
        /*0296*/ 	.byte	0x08
	.zero		1


	//   ....[30]....
        /*0298*/ 	.word	0x00000440
        /*029c*/ 	.word	0x000000ff
        /*02a0*/ 	.word	0x00000078
        /*02a4*/ 	.short	0x0100
        /*02a6*/ 	.byte	0x08
	.zero		1


	//   ....[31]....
        /*02a8*/ 	.word	0x00000450
        /*02ac*/ 	.word	0x000000ff
        /*02b0*/ 	.word	0x00000128
        /*02b4*/ 	.short	0x0100
        /*02b6*/ 	.byte	0x08
	.zero		1


	//   ....[32]....
        /*02b8*/ 	.word	0x00000460
        /*02bc*/ 	.word	0x000000ff
        /*02c0*/ 	.word	0x00000080
        /*02c4*/ 	.short	0x0100
        /*02c6*/ 	.byte	0x08
	.zero		1


	//   ....[33]....
        /*02c8*/ 	.word	0x00000470
        /*02cc*/ 	.word	0x000000ff
        /*02d0*/ 	.word	0x00000130
        /*02d4*/ 	.short	0x0100
        /*02d6*/ 	.byte	0x08
	.zero		1


	//   ....[34]....
        /*02d8*/ 	.word	0x00000480
        /*02dc*/ 	.word	0x000000ff
        /*02e0*/ 	.word	0x00000088
        /*02e4*/ 	.short	0x0100
        /*02e6*/ 	.byte	0x08
	.zero		1


	//   ....[35]....
        /*02e8*/ 	.word	0x00000490
        /*02ec*/ 	.word	0x000000ff
        /*02f0*/ 	.word	0x00000138
        /*02f4*/ 	.short	0x0100
        /*02f6*/ 	.byte	0x08
	.zero		1


	//   ....[36]....
        /*02f8*/ 	.word	0x000004a0
        /*02fc*/ 	.word	0x000000ff
        /*0300*/ 	.word	0x00000090
        /*0304*/ 	.short	0x0100
        /*0306*/ 	.byte	0x08
	.zero		1


	//   ....[37]....
        /*0308*/ 	.word	0x000004b0
        /*030c*/ 	.word	0x000000ff
        /*0310*/ 	.word	0x00000140
        /*0314*/ 	.short	0x0100
        /*0316*/ 	.byte	0x08
	.zero		1


	//   ....[38]....
        /*0318*/ 	.word	0x000004c0
        /*031c*/ 	.word	0x000000ff
        /*0320*/ 	.word	0x00000098
        /*0324*/ 	.short	0x0100
        /*0326*/ 	.byte	0x08
	.zero		1


	//   ....[39]....
        /*0328*/ 	.word	0x000004d0
        /*032c*/ 	.word	0x000000ff
        /*0330*/ 	.word	0x00000148
        /*0334*/ 	.short	0x0100
        /*0336*/ 	.byte	0x08
	.zero		1


	//   ....[40]....
        /*0338*/ 	.word	0x000004e0
        /*033c*/ 	.word	0x000000ff
        /*0340*/ 	.word	0x000000a0
        /*0344*/ 	.short	0x0100
        /*0346*/ 	.byte	0x08
	.zero		1


	//   ....[41]....
        /*0348*/ 	.word	0x000004f0
        /*034c*/ 	.word	0x000000ff
        /*0350*/ 	.word	0x00000150
        /*0354*/ 	.short	0x0100
        /*0356*/ 	.byte	0x08
	.zero		1


	//   ....[42]....
        /*0358*/ 	.word	0x00000500
        /*035c*/ 	.word	0x000000ff
        /*0360*/ 	.word	0x000000a8
        /*0364*/ 	.short	0x0100
        /*0366*/ 	.byte	0x08
	.zero		1


	//   ....[43]....
        /*0368*/ 	.word	0x00000510
        /*036c*/ 	.word	0x000000ff
        /*0370*/ 	.word	0x00000158
        /*0374*/ 	.short	0x0100
        /*0376*/ 	.byte	0x08
	.zero		1


	//   ....[44]....
        /*0378*/ 	.word	0x00000820
        /*037c*/ 	.word	0x000000ff
        /*0380*/ 	.word	0x00000190
        /*0384*/ 	.short	0x0100
        /*0386*/ 	.byte	0x08
	.zero		1


	//   ....[45]....
        /*0388*/ 	.word	0x00000890
        /*038c*/ 	.word	0x000000ff
        /*0390*/ 	.word	0x00000198
        /*0394*/ 	.short	0x0100
        /*0396*/ 	.byte	0x08
	.zero		1


	//   ....[46]....
        /*0398*/ 	.word	0x000008b0
        /*039c*/ 	.word	0x000000ff
        /*03a0*/ 	.word	0x00000170
        /*03a4*/ 	.short	0x0100
        /*03a6*/ 	.byte	0x09
	.zero		1


	//   ....[47]....
        /*03a8*/ 	.word	0x000008c0
        /*03ac*/ 	.word	0x000000ff
        /*03b0*/ 	.word	0x00000178
        /*03b4*/ 	.short	0x0100
        /*03b6*/ 	.byte	0x09
	.zero		1


	//   ....[48]....
        /*03b8*/ 	.word	0x000008d0
        /*03bc*/ 	.word	0x000000ff
        /*03c0*/ 	.word	0x00000180
        /*03c4*/ 	.short	0x0100
        /*03c6*/ 	.byte	0x09
	.zero		1


	//   ....[49]....
        /*03c8*/ 	.word	0x000008e0
        /*03cc*/ 	.word	0x000000ff
        /*03d0*/ 	.word	0x00000188
        /*03d4*/ 	.short	0x0100
        /*03d6*/ 	.byte	0x09
	.zero		1


	//   ....[50]....
        /*03d8*/ 	.word	0x00001750
        /*03dc*/ 	.word	0x0000004d
        /*03e0*/ 	.word	0x00000000
        /*03e4*/ 	.short	0x010a
        /*03e6*/ 	.byte	0x2a
	.zero		1


	//   ....[51]....
        /*03e8*/ 	.word	0x000018f0
        /*03ec*/ 	.word	0x00000003
        /*03f0*/ 	.word	0x00000000
        /*03f4*/ 	.short	0x010a
        /*03f6*/ 	.byte	0x3f
	.zero		1


	//   ....[52]....
        /*03f8*/ 	.word	0x00001930
        /*03fc*/ 	.word	0x00000003
        /*0400*/ 	.word	0x00000000
        /*0404*/ 	.short	0x010a
        /*0406*/ 	.byte	0x3f
	.zero		1


	//   ....[53]....
        /*0408*/ 	.word	0x00001b30
        /*040c*/ 	.word	0x000000ff
        /*0410*/ 	.word	0x00000000
        /*0414*/ 	.short	0x010a
        /*0416*/ 	.byte	0x04
	.zero		1


	//   ....[54]....
        /*0418*/ 	.word	0x00001b70
        /*041c*/ 	.word	0x000000ff
        /*0420*/ 	.word	0x00000000
        /*0424*/ 	.short	0x010a
        /*0426*/ 	.byte	0x04
	.zero		1


	//   ....[55]....
        /*0428*/ 	.word	0x00001cd0
        /*042c*/ 	.word	0x000000ff
        /*0430*/ 	.word	0x00000000
        /*0434*/ 	.short	0x0101
        /*0436*/ 	.byte	0x04
	.zero		1


	//   ....[56]....
        /*0438*/ 	.word	0x00001dc0
        /*043c*/ 	.word	0x0000004e
        /*0440*/ 	.word	0x00000000
        /*0444*/ 	.short	0x0101
        /*0446*/ 	.byte	0x2f
	.zero		1


	//   ....[57]....
        /*0448*/ 	.word	0x00001e90
        /*044c*/ 	.word	0x000000ff
        /*0450*/ 	.word	0x00000000
        /*0454*/ 	.short	0x0101
        /*0456*/ 	.byte	0x06
	.zero		1


	//   ....[58]....
        /*0458*/ 	.word	0x00001f40
        /*045c*/ 	.word	0x0000004d
        /*0460*/ 	.word	0x00000010
        /*0464*/ 	.short	0x010a
        /*0466*/ 	.byte	0x2a
	.zero		1


	//   ....[59]....
        /*0468*/ 	.word	0x00005280
        /*046c*/ 	.word	0x00000050
        /*0470*/ 	.word	0x00000000
        /*0474*/ 	.short	0x0101
        /*0476*/ 	.byte	0x2f
	.zero		1


	//   ....[60]....
        /*0478*/ 	.word	0x00005be0
        /*047c*/ 	.word	0x0000000a
        /*0480*/ 	.word	0x000000b0
        /*0484*/ 	.short	0x010a
        /*0486*/ 	.byte	0x3f
	.zero		1


	//   ....[61]....
        /*0488*/ 	.word	0x00005f80
        /*048c*/ 	.word	0x00000005
        /*0490*/ 	.word	0x00000198
        /*0494*/ 	.short	0x0101
        /*0496*/ 	.byte	0x3f
	.zero		1


	//   ....[62]....
        /*0498*/ 	.word	0x00006700
        /*049c*/ 	.word	0x00000009
        /*04a0*/ 	.word	0x00000000
        /*04a4*/ 	.short	0x010a
        /*04a6*/ 	.byte	0x3f
	.zero		1


	//   ....[63]....
        /*04a8*/ 	.word	0x00006780
        /*04ac*/ 	.word	0x00000008
        /*04b0*/ 	.word	0x00000000
        /*04b4*/ 	.short	0x010a
        /*04b6*/ 	.byte	0x3f
	.zero		1


	//   ....[64]....
        /*04b8*/ 	.word	0x00006810
        /*04bc*/ 	.word	0x00000009
        /*04c0*/ 	.word	0x00000000
        /*04c4*/ 	.short	0x010a
        /*04c6*/ 	.byte	0x3f
	.zero		1


	//   ....[65]....
        /*04c8*/ 	.word	0x000068a0
        /*04cc*/ 	.word	0x00000008
        /*04d0*/ 	.word	0x00000000
        /*04d4*/ 	.short	0x010a
        /*04d6*/ 	.byte	0x3f
	.zero		1


	//   ....[66]....
        /*04d8*/ 	.word	0x00006930
        /*04dc*/ 	.word	0x00000009
        /*04e0*/ 	.word	0x00000000
        /*04e4*/ 	.short	0x010a
        /*04e6*/ 	.byte	0x3f
	.zero		1


	//   ....[67]....
        /*04e8*/ 	.word	0x000069c0
        /*04ec*/ 	.word	0x00000008
        /*04f0*/ 	.word	0x00000000
        /*04f4*/ 	.short	0x010a
        /*04f6*/ 	.byte	0x3f
	.zero		1


	//   ....[68]....
        /*04f8*/ 	.word	0x00006a50
        /*04fc*/ 	.word	0x00000009
        /*0500*/ 	.word	0x00000000
        /*0504*/ 	.short	0x010a
        /*0506*/ 	.byte	0x3f
	.zero		1


	//   ....[69]....
        /*0508*/ 	.word	0x00006ae0
        /*050c*/ 	.word	0x00000008
        /*0510*/ 	.word	0x00000000
        /*0514*/ 	.short	0x010a
        /*0516*/ 	.byte	0x3f
	.zero		1


	//   ....[70]....
        /*0518*/ 	.word	0x00006b70
        /*051c*/ 	.word	0x00000009
        /*0520*/ 	.word	0x00000000
        /*0524*/ 	.short	0x010a
        /*0526*/ 	.byte	0x3f
	.zero		1


	//   ....[71]....
        /*0528*/ 	.word	0x00006c00
        /*052c*/ 	.word	0x00000008
        /*0530*/ 	.word	0x00000000
        /*0534*/ 	.short	0x010a
        /*0536*/ 	.byte	0x3f
	.zero		1


	//   ....[72]....
        /*0538*/ 	.word	0x00006c90
        /*053c*/ 	.word	0x00000009
        /*0540*/ 	.word	0x00000000
        /*0544*/ 	.short	0x010a
        /*0546*/ 	.byte	0x3f
	.zero		1


	//   ....[73]....
        /*0548*/ 	.word	0x00006d20
        /*054c*/ 	.word	0x00000008
        /*0550*/ 	.word	0x00000000
        /*0554*/ 	.short	0x010a
        /*0556*/ 	.byte	0x3f
	.zero		1


	//   ....[74]....
        /*0558*/ 	.word	0x00006db0
        /*055c*/ 	.word	0x00000009
        /*0560*/ 	.word	0x00000000
        /*0564*/ 	.short	0x010a
        /*0566*/ 	.byte	0x3f
	.zero		1


	//   ....[75]....
        /*0568*/ 	.word	0x00006e40
        /*056c*/ 	.word	0x00000008
        /*0570*/ 	.word	0x00000000
        /*0574*/ 	.short	0x010a
        /*0576*/ 	.byte	0x3f
	.zero		1


	//   ....[76]....
        /*0578*/ 	.word	0x00006ed0
        /*057c*/ 	.word	0x00000009
        /*0580*/ 	.word	0x00000000
        /*0584*/ 	.short	0x010a
        /*0586*/ 	.byte	0x3f
	.zero		1


	//   ....[77]....
        /*0588*/ 	.word	0x00006f60
        /*058c*/ 	.word	0x00000008
        /*0590*/ 	.word	0x00000000
        /*0594*/ 	.short	0x010a
        /*0596*/ 	.byte	0x3f
	.zero		1


	//   ....[78]....
        /*0598*/ 	.word	0x00006ff0
        /*059c*/ 	.word	0x00000009
        /*05a0*/ 	.word	0x00000000
        /*05a4*/ 	.short	0x010a
        /*05a6*/ 	.byte	0x3f
	.zero		1


	//   ....[79]....
        /*05a8*/ 	.word	0x00007080
        /*05ac*/ 	.word	0x00000008
        /*05b0*/ 	.word	0x00000000
        /*05b4*/ 	.short	0x010a
        /*05b6*/ 	.byte	0x3f
	.zero		1


	//   ....[80]....
        /*05b8*/ 	.word	0x00007110
        /*05bc*/ 	.word	0x00000009
        /*05c0*/ 	.word	0x00000000
        /*05c4*/ 	.short	0x010a
        /*05c6*/ 	.byte	0x3f
	.zero		1


	//   ....[81]....
        /*05c8*/ 	.word	0x000071a0
        /*05cc*/ 	.word	0x00000008
        /*05d0*/ 	.word	0x00000000
        /*05d4*/ 	.short	0x010a
        /*05d6*/ 	.byte	0x3f
	.zero		1


	//   ....[82]....
        /*05d8*/ 	.word	0x00007230
        /*05dc*/ 	.word	0x0000000b
        /*05e0*/ 	.word	0x00000000
        /*05e4*/ 	.short	0x010a
        /*05e6*/ 	.byte	0x3f
	.zero		1


	//   ....[83]....
        /*05e8*/ 	.word	0x000072c0
        /*05ec*/ 	.word	0x00000003
        /*05f0*/ 	.word	0x00000000
        /*05f4*/ 	.short	0x010a
        /*05f6*/ 	.byte	0x3f
	.zero		1


	//   ....[84]....
        /*05f8*/ 	.word	0x00007320
        /*05fc*/ 	.word	0x0000004f
        /*0600*/ 	.word	0x00000000
        /*0604*/ 	.short	0x010a
        /*0606*/ 	.byte	0x3f
	.zero		1


	//   ....[85]....
        /*0608*/ 	.word	0x00007370
        /*060c*/ 	.word	0x00000003
        /*0610*/ 	.word	0x00000000
        /*0614*/ 	.short	0x010a
        /*0616*/ 	.byte	0x3f
	.zero		1


	//   ....[86]....
        /*0618*/ 	.word	0x000073d0
        /*061c*/ 	.word	0x00000004
        /*0620*/ 	.word	0x00000000
        /*0624*/ 	.short	0x010a
        /*0626*/ 	.byte	0x3f
	.zero		1


	//   ....[87]....
        /*0628*/ 	.word	0x00007420
        /*062c*/ 	.word	0x0000004f
        /*0630*/ 	.word	0x00000010
        /*0634*/ 	.short	0x010a
        /*0636*/ 	.byte	0x3f
	.zero		1


	//   ....[88]....
        /*0638*/ 	.word	0x000074f0
        /*063c*/ 	.word	0x0000000a
        /*0640*/ 	.word	0x000000b0
        /*0644*/ 	.short	0x010a
        /*0646*/ 	.byte	0x3f
	.zero		1


	//   ....[89]....
        /*0648*/ 	.word	0x000075c0
        /*064c*/ 	.word	0x00000009
        /*0650*/ 	.word	0x00000000
        /*0654*/ 	.short	0x010a
        /*0656*/ 	.byte	0x3f
	.zero		1


	//   ....[90]....
        /*0658*/ 	.word	0x00007610
        /*065c*/ 	.word	0x00000008
        /*0660*/ 	.word	0x00000000
        /*0664*/ 	.short	0x010a
        /*0666*/ 	.byte	0x3f
	.zero		1


	//   ....[91]....
        /*0668*/ 	.word	0x00007660
        /*066c*/ 	.word	0x00000009
        /*0670*/ 	.word	0x00000000
        /*0674*/ 	.short	0x010a
        /*0676*/ 	.byte	0x3f
	.zero		1


	//   ....[92]....
        /*0678*/ 	.word	0x000076b0
        /*067c*/ 	.word	0x00000008
        /*0680*/ 	.word	0x00000000
        /*0684*/ 	.short	0x010a
        /*0686*/ 	.byte	0x3f
	.zero		1


	//   ....[93]....
        /*0688*/ 	.word	0x00007700
        /*068c*/ 	.word	0x00000009
        /*0690*/ 	.word	0x00000000
        /*0694*/ 	.short	0x010a
        /*0696*/ 	.byte	0x3f
	.zero		1


	//   ....[94]....
        /*0698*/ 	.word	0x00007750
        /*069c*/ 	.word	0x00000008
        /*06a0*/ 	.word	0x00000000
        /*06a4*/ 	.short	0x010a
        /*06a6*/ 	.byte	0x3f
	.zero		1


	//   ....[95]....
        /*06a8*/ 	.word	0x000077a0
        /*06ac*/ 	.word	0x00000009
        /*06b0*/ 	.word	0x00000000
        /*06b4*/ 	.short	0x010a
        /*06b6*/ 	.byte	0x3f
	.zero		1


	//   ....[96]....
        /*06b8*/ 	.word	0x000077f0
        /*06bc*/ 	.word	0x00000008
        /*06c0*/ 	.word	0x00000000
        /*06c4*/ 	.short	0x010a
        /*06c6*/ 	.byte	0x3f
	.zero		1


	//   ....[97]....
        /*06c8*/ 	.word	0x00007840
        /*06cc*/ 	.word	0x00000009
        /*06d0*/ 	.word	0x00000000
        /*06d4*/ 	.short	0x010a
        /*06d6*/ 	.byte	0x3f
	.zero		1


	//   ....[98]....
        /*06d8*/ 	.word	0x00007890
        /*06dc*/ 	.word	0x00000008
        /*06e0*/ 	.word	0x00000000
        /*06e4*/ 	.short	0x010a
        /*06e6*/ 	.byte	0x3f
	.zero		1


	//   ....[99]....
        /*06e8*/ 	.word	0x000078e0
        /*06ec*/ 	.word	0x00000009
        /*06f0*/ 	.word	0x00000000
        /*06f4*/ 	.short	0x010a
        /*06f6*/ 	.byte	0x3f
	.zero		1


	//   ....[100]....
        /*06f8*/ 	.word	0x00007930
        /*06fc*/ 	.word	0x00000008
        /*0700*/ 	.word	0x00000000
        /*0704*/ 	.short	0x010a
        /*0706*/ 	.byte	0x3f
	.zero		1


	//   ....[101]....
        /*0708*/ 	.word	0x00007980
        /*070c*/ 	.word	0x00000009
        /*0710*/ 	.word	0x00000000
        /*0714*/ 	.short	0x010a
        /*0716*/ 	.byte	0x3f
	.zero		1


	//   ....[102]....
        /*0718*/ 	.word	0x000079d0
        /*071c*/ 	.word	0x00000008
        /*0720*/ 	.word	0x00000000
        /*0724*/ 	.short	0x010a
        /*0726*/ 	.byte	0x3f
	.zero		1


	//   ....[103]....
        /*0728*/ 	.word	0x00007a20
        /*072c*/ 	.word	0x00000009
        /*0730*/ 	.word	0x00000000
        /*0734*/ 	.short	0x010a
        /*0736*/ 	.byte	0x3f
	.zero		1


	//   ....[104]....
        /*0738*/ 	.word	0x00007a70
        /*073c*/ 	.word	0x00000008
        /*0740*/ 	.word	0x00000000
        /*0744*/ 	.short	0x010a
        /*0746*/ 	.byte	0x3f
	.zero		1


	//   ....[105]....
        /*0748*/ 	.word	0x00007ac0
        /*074c*/ 	.word	0x00000009
        /*0750*/ 	.word	0x00000000
        /*0754*/ 	.short	0x010a
        /*0756*/ 	.byte	0x3f
	.zero		1


	//   ....[106]....
        /*0758*/ 	.word	0x00007b10
        /*075c*/ 	.word	0x00000008
        /*0760*/ 	.word	0x00000000
        /*0764*/ 	.short	0x010a
        /*0766*/ 	.byte	0x3f
	.zero		1


	//   ....[107]....
        /*0768*/ 	.word	0x00007b60
        /*076c*/ 	.word	0x00000009
        /*0770*/ 	.word	0x00000000
        /*0774*/ 	.short	0x010a
        /*0776*/ 	.byte	0x3f
	.zero		1


	//   ....[108]....
        /*0778*/ 	.word	0x00007bb0
        /*077c*/ 	.word	0x00000008
        /*0780*/ 	.word	0x00000000
        /*0784*/ 	.short	0x010a
        /*0786*/ 	.byte	0x3f
	.zero		1


	//   ....[109]....
        /*0788*/ 	.word	0x00007c00
        /*078c*/ 	.word	0x0000000b
        /*0790*/ 	.word	0x00000000
        /*0794*/ 	.short	0x010a
        /*0796*/ 	.byte	0x3f
	.zero		1


	//----- nvinfo : EIATTR_NUM_MBARRIERS
	.align		4
.L_37:
        /*0798*/ 	.byte	0x03, 0x38
        /*079a*/ 	.short	0x0032


	//----- nvinfo : EIATTR_EXIT_INSTR_OFFSETS
	.align		4
        /*079c*/ 	.byte	0x04, 0x1c
        /*079e*/ 	.short	(.L_39 - .L_38)


	//   ....[0]....
.L_38:
        /*07a0*/ 	.word	0x000013f0


	//   ....[1]....
        /*07a4*/ 	.word	0x00001450


	//   ....[2]....
        /*07a8*/ 	.word	0x00005910


	//   ....[3]....
        /*07ac*/ 	.word	0x00005940


	//   ....[4]....
        /*07b0*/ 	.word	0x00007310


	//----- nvinfo : EIATTR_MAX_THREADS
	.align		4
.L_39:
        /*07b4*/ 	.byte	0x04, 0x05
        /*07b6*/ 	.short	(.L_41 - .L_40)
.L_40:
        /*07b8*/ 	.word	0x00000180
        /*07bc*/ 	.word	0x00000001
        /*07c0*/ 	.word	0x00000001


	//----- nvinfo : EIATTR_CRS_STACK_SIZE
	.align		4
.L_41:
        /*07c4*/ 	.byte	0x04, 0x1e
        /*07c6*/ 	.short	(.L_43 - .L_42)
.L_42:
        /*07c8*/ 	.word	0x00000000


	//----- nvinfo : EIATTR_CBANK_PARAM_SIZE
	.align		4
.L_43:
        /*07cc*/ 	.byte	0x03, 0x19
        /*07ce*/ 	.short	0x0470


	//----- nvinfo : EIATTR_PARAM_CBANK
	.align		4
        /*07d0*/ 	.byte	0x04, 0x0a
        /*07d2*/ 	.short	(.L_45 - .L_44)
	.align		4
.L_44:
        /*07d4*/ 	.word	index@(.nv.constant0._ZN7cutlass13device_kernelINS_4gemm6kernel13GemmUniversalIN4cute5tupleIJiiiiEEENS1_10collective13CollectiveMmaINS1_34MainloopSm90TmaGmmaWarpSpecializedILi22ENS5_IJNS4_1CILi1EEESB_SB_EEENS1_32KernelTmaWarpSpecializedPingpongEEENS5_IJNSA_ILi64EEENSA_ILi96EEENSA_ILi32EEEEEENS_6half_tENS5_IJlSB_lEEESJ_SK_NS4_8TiledMMAINS4_8MMA_AtomIJNS4_4SM904GMMA25MMA_64x96x16_F32F16F16_SSILNSO_5MajorE0ELSQ_0ELNSO_7ScaleInE1ELSR_1EEEEEENS4_6LayoutISC_NS5_IJNSA_ILi0EEESV_SV_EEEEENS5_IJNS4_10UnderscoreESY_SY_EEEEENS4_13SM90_TMA_LOADENS4_14ComposedLayoutINS4_7SwizzleILi2ELi4ELi3EEENS4_18smem_ptr_flag_bitsILi16EEENSU_INS5_IJNSA_ILi8EEESH_EEENS5_IJSH_SB_EEEEEEEvNS4_8identityES11_S1B_vS1C_EENS_8epilogue10collective6detail29Sm90TmaWarpSpecializedAdapterINS1F_15DefaultEpilogueISJ_SK_SK_NS1E_6thread17LinearCombinationISJ_Li1EffLNS1J_9ScaleType4KindE0ELNS_15FloatRoundStyleE2ESJ_EENS1_15EpilogueDefaultEEEEEvvEEEEvNT_6ParamsE)
        /*07d8*/ 	.short	0x0210
        /*07da*/ 	.short	0x0470


	//----- nvinfo : EIATTR_SW_WAR
	.align		4
.L_45:
        /*07dc*/ 	.byte	0x04, 0x36
        /*07de*/ 	.short	(.L_47 - .L_46)
.L_46:
        /*07e0*/ 	.word	0x00000008
.L_47:


//--------------------- .nv.callgraph             --------------------------
	.section	.nv.callgraph,"",@"SHT_CUDA_CALLGRAPH"
	.align	4
	.sectionentsize	8
	.align		4
        /*0000*/ 	.word	0x00000000
	.align		4
        /*0004*/ 	.word	0xffffffff
	.align		4
        /*0008*/ 	.word	index@(_ZN7cutlass13device_kernelINS_4gemm6kernel13GemmUniversalIN4cute5tupleIJiiiiEEENS1_10collective13CollectiveMmaINS1_34MainloopSm90TmaGmmaWarpSpecializedILi22ENS5_IJNS4_1CILi1EEESB_SB_EEENS1_32KernelTmaWarpSpecializedPingpongEEENS5_IJNSA_ILi64EEENSA_ILi96EEENSA_ILi32EEEEEENS_6half_tENS5_IJlSB_lEEESJ_SK_NS4_8TiledMMAINS4_8MMA_AtomIJNS4_4SM904GMMA25MMA_64x96x16_F32F16F16_SSILNSO_5MajorE0ELSQ_0ELNSO_7ScaleInE1ELSR_1EEEEEENS4_6LayoutISC_NS5_IJNSA_ILi0EEESV_SV_EEEEENS5_IJNS4_10UnderscoreESY_SY_EEEEENS4_13SM90_TMA_LOADENS4_14ComposedLayoutINS4_7SwizzleILi2ELi4ELi3EEENS4_18smem_ptr_flag_bitsILi16EEENSU_INS5_IJNSA_ILi8EEESH_EEENS5_IJSH_SB_EEEEEEEvNS4_8identityES11_S1B_vS1C_EENS_8epilogue10collective6detail29Sm90TmaWarpSpecializedAdapterINS1F_15DefaultEpilogueISJ_SK_SK_NS1E_6thread17LinearCombinationISJ_Li1EffLNS1J_9ScaleType4KindE0ELNS_15FloatRoundStyleE2ESJ_EENS1_15EpilogueDefaultEEEEEvvEEEEvNT_6ParamsE)
	.align		4
        /*000c*/ 	.word	index@(__assertfail)
	.align		4
        /*0010*/ 	.word	0x00000000
	.align		4
        /*0014*/ 	.word	0xfffffffe
	.align		4
        /*0018*/ 	.word	0x00000000
	.align		4
        /*001c*/ 	.word	0xfffffffd
	.align		4
        /*0020*/ 	.word	0x00000000
	.align		4
        /*0024*/ 	.word	0xfffffffc


//--------------------- .nv.constant4             --------------------------
	.section	.nv.constant4,"a",@progbits
	.align	8
	.align		8
.nv.constant4:
        /*0000*/ 	.dword	__assertfail
	.align		8
        /*0008*/ 	.dword	__unnamed_1
	.align		8
        /*0010*/ 	.dword	_ZN40_INTERNAL_c3a3ddec_4_k_cu_556a8155_140024cuda3std3__45__cpo5beginE
	.align		8
        /*0018*/ 	.dword	_ZN40_INTERNAL_c3a3ddec_4_k_cu_556a8155_140024cuda3std3__45__cpo3endE
	.align		8
        /*0020*/ 	.dword	_ZN40_INTERNAL_c3a3ddec_4_k_cu_556a8155_140024cuda3std3__45__cpo6cbeginE
	.align		8
        /*0028*/ 	.dword	_ZN40_INTERNAL_c3a3ddec_4_k_cu_556a8155_140024cuda3std3__45__cpo4cendE
	.align		8
        /*0030*/ 	.dword	_ZN40_INTERNAL_c3a3ddec_4_k_cu_556a8155_140024cuda3std3__442_GLOBAL__N__c3a3ddec_4_k_cu_556a8155_140026ignoreE
	.align		8
        /*0038*/ 	.dword	_ZN40_INTERNAL_c3a3ddec_4_k_cu_556a8155_140024cuda3std3__419piecewise_constructE
	.align		8
        /*0040*/ 	.dword	_ZN40_INTERNAL_c3a3ddec_4_k_cu_556a8155_140024cuda3std3__48in_placeE
	.align		8
        /*0048*/ 	.dword	_ZN40_INTERNAL_c3a3ddec_4_k_cu_556a8155_140024cuda3std6ranges3__45__cpo4swapE
	.align		8
        /*0050*/ 	.dword	_ZN40_INTERNAL_c3a3ddec_4_k_cu_556a8155_140024cuda3std6ranges3__45__cpo9iter_moveE
	.align		8
        /*0058*/ 	.dword	_ZN40_INTERNAL_c3a3ddec_4_k_cu_556a8155_140024cute7productE
	.align		8
        /*0060*/ 	.dword	_ZN40_INTERNAL_c3a3ddec_4_k_cu_556a8155_140024cute1_E
	.align		8
        /*0068*/ 	.dword	$str$22
	.align		8
        /*0070*/ 	.dword	$str$23


//--------------------- .text._ZN7cutlass13device_kernelINS_4gemm6kernel13GemmUniversalIN4cute5tupleIJiiiiEEENS1_10collective13CollectiveMmaINS1_34MainloopSm90TmaGmmaWarpSpecializedILi22ENS5_IJNS4_1CILi1EEESB_SB_EEENS1_32KernelTmaWarpSpecializedPingpongEEENS5_IJNSA_ILi64EEENSA_ILi96EEENSA_ILi32EEEEEENS_6half_tENS5_IJlSB_lEEESJ_SK_NS4_8TiledMMAINS4_8MMA_AtomIJNS4_4SM904GMMA25MMA_64x96x16_F32F16F16_SSILNSO_5MajorE0ELSQ_0ELNSO_7ScaleInE1ELSR_1EEEEEENS4_6LayoutISC_NS5_IJNSA_ILi0EEESV_SV_EEEEENS5_IJNS4_10UnderscoreESY_SY_EEEEENS4_13SM90_TMA_LOADENS4_14ComposedLayoutINS4_7SwizzleILi2ELi4ELi3EEENS4_18smem_ptr_flag_bitsILi16EEENSU_INS5_IJNSA_ILi8EEESH_EEENS5_IJSH_SB_EEEEEEEvNS4_8identityES11_S1B_vS1C_EENS_8epilogue10collective6detail29Sm90TmaWarpSpecializedAdapterINS1F_15DefaultEpilogueISJ_SK_SK_NS1E_6thread17LinearCombinationISJ_Li1EffLNS1J_9ScaleType4KindE0ELNS_15FloatRoundStyleE2ESJ_EENS1_15EpilogueDefaultEEEEEvvEEEEvNT_6ParamsE --------------------------
	.section	.text._ZN7cutlass13device_kernelINS_4gemm6kernel13GemmUniversalIN4cute5tupleIJiiiiEEENS1_10collective13CollectiveMmaINS1_34MainloopSm90TmaGmmaWarpSpecializedILi22ENS5_IJNS4_1CILi1EEESB_SB_EEENS1_32KernelTmaWarpSpecializedPingpongEEENS5_IJNSA_ILi64EEENSA_ILi96EEENSA_ILi32EEEEEENS_6half_tENS5_IJlSB_lEEESJ_SK_NS4_8TiledMMAINS4_8MMA_AtomIJNS4_4SM904GMMA25MMA_64x96x16_F32F16F16_SSILNSO_5MajorE0ELSQ_0ELNSO_7ScaleInE1ELSR_1EEEEEENS4_6LayoutISC_NS5_IJNSA_ILi0EEESV_SV_EEEEENS5_IJNS4_10UnderscoreESY_SY_EEEEENS4_13SM90_TMA_LOADENS4_14ComposedLayoutINS4_7SwizzleILi2ELi4ELi3EEENS4_18smem_ptr_flag_bitsILi16EEENSU_INS5_IJNSA_ILi8EEESH_EEENS5_IJSH_SB_EEEEEEEvNS4_8identityES11_S1B_vS1C_EENS_8epilogue10collective6detail29Sm90TmaWarpSpecializedAdapterINS1F_15DefaultEpilogueISJ_SK_SK_NS1E_6thread17LinearCombinationISJ_Li1EffLNS1J_9ScaleType4KindE0ELNS_15FloatRoundStyleE2ESJ_EENS1_15EpilogueDefaultEEEEEvvEEEEvNT_6ParamsE,"ax",@progbits
	.align	128
.text._ZN7cutlass13device_kernelINS_4gemm6kernel13GemmUniversalIN4cute5tupleIJiiiiEEENS1_10collective13CollectiveMmaINS1_34MainloopSm90TmaGmmaWarpSpecializedILi22ENS5_IJNS4_1CILi1EEESB_SB_EEENS1_32KernelTmaWarpSpecializedPingpongEEENS5_IJNSA_ILi64EEENSA_ILi96EEENSA_ILi32EEEEEENS_6half_tENS5_IJlSB_lEEESJ_SK_NS4_8TiledMMAINS4_8MMA_AtomIJNS4_4SM904GMMA25MMA_64x96x16_F32F16F16_SSILNSO_5MajorE0ELSQ_0ELNSO_7ScaleInE1ELSR_1EEEEEENS4_6LayoutISC_NS5_IJNSA_ILi0EEESV_SV_EEEEENS5_IJNS4_10UnderscoreESY_SY_EEEEENS4_13SM90_TMA_LOADENS4_14ComposedLayoutINS4_7SwizzleILi2ELi4ELi3EEENS4_18smem_ptr_flag_bitsILi16EEENSU_INS5_IJNSA_ILi8EEESH_EEENS5_IJSH_SB_EEEEEEEvNS4_8identityES11_S1B_vS1C_EENS_8epilogue10collective6detail29Sm90TmaWarpSpecializedAdapterINS1F_15DefaultEpilogueISJ_SK_SK_NS1E_6thread17LinearCombinationISJ_Li1EffLNS1J_9ScaleType4KindE0ELNS_15FloatRoundStyleE2ESJ_EENS1_15EpilogueDefaultEEEEEvvEEEEvNT_6ParamsE:
        .type           _ZN7cutlass13device_kernelINS_4gemm6kernel13GemmUniversalIN4cute5tupleIJiiiiEEENS1_10collective13CollectiveMmaINS1_34MainloopSm90TmaGmmaWarpSpecializedILi22ENS5_IJNS4_1CILi1EEESB_SB_EEENS1_32KernelTmaWarpSpecializedPingpongEEENS5_IJNSA_ILi64EEENSA_ILi96EEENSA_ILi32EEEEEENS_6half_tENS5_IJlSB_lEEESJ_SK_NS4_8TiledMMAINS4_8MMA_AtomIJNS4_4SM904GMMA25MMA_64x96x16_F32F16F16_SSILNSO_5MajorE0ELSQ_0ELNSO_7ScaleInE1ELSR_1EEEEEENS4_6LayoutISC_NS5_IJNSA_ILi0EEESV_SV_EEEEENS5_IJNS4_10UnderscoreESY_SY_EEEEENS4_13SM90_TMA_LOADENS4_14ComposedLayoutINS4_7SwizzleILi2ELi4ELi3EEENS4_18smem_ptr_flag_bitsILi16EEENSU_INS5_IJNSA_ILi8EEESH_EEENS5_IJSH_SB_EEEEEEEvNS4_8identityES11_S1B_vS1C_EENS_8epilogue10collective6detail29Sm90TmaWarpSpecializedAdapterINS1F_15DefaultEpilogueISJ_SK_SK_NS1E_6thread17LinearCombinationISJ_Li1EffLNS1J_9ScaleType4KindE0ELNS_15FloatRoundStyleE2ESJ_EENS1_15EpilogueDefaultEEEEEvvEEEEvNT_6ParamsE,@function
        .size           _ZN7cutlass13device_kernelINS_4gemm6kernel13GemmUniversalIN4cute5tupleIJiiiiEEENS1_10collective13CollectiveMmaINS1_34MainloopSm90TmaGmmaWarpSpecializedILi22ENS5_IJNS4_1CILi1EEESB_SB_EEENS1_32KernelTmaWarpSpecializedPingpongEEENS5_IJNSA_ILi64EEENSA_ILi96EEENSA_ILi32EEEEEENS_6half_tENS5_IJlSB_lEEESJ_SK_NS4_8TiledMMAINS4_8MMA_AtomIJNS4_4SM904GMMA25MMA_64x96x16_F32F16F16_SSILNSO_5MajorE0ELSQ_0ELNSO_7ScaleInE1ELSR_1EEEEEENS4_6LayoutISC_NS5_IJNSA_ILi0EEESV_SV_EEEEENS5_IJNS4_10UnderscoreESY_SY_EEEEENS4_13SM90_TMA_LOADENS4_14ComposedLayoutINS4_7SwizzleILi2ELi4ELi3EEENS4_18smem_ptr_flag_bitsILi16EEENSU_INS5_IJNSA_ILi8EEESH_EEENS5_IJSH_SB_EEEEEEEvNS4_8identityES11_S1B_vS1C_EENS_8epilogue10collective6detail29Sm90TmaWarpSpecializedAdapterINS1F_15DefaultEpilogueISJ_SK_SK_NS1E_6thread17LinearCombinationISJ_Li1EffLNS1J_9ScaleType4KindE0ELNS_15FloatRoundStyleE2ESJ_EENS1_15EpilogueDefaultEEEEEvvEEEEvNT_6ParamsE,(.L_x_202 - _ZN7cutlass13device_kernelINS_4gemm6kernel13GemmUniversalIN4cute5tupleIJiiiiEEENS1_10collective13CollectiveMmaINS1_34MainloopSm90TmaGmmaWarpSpecializedILi22ENS5_IJNS4_1CILi1EEESB_SB_EEENS1_32KernelTmaWarpSpecializedPingpongEEENS5_IJNSA_ILi64EEENSA_ILi96EEENSA_ILi32EEEEEENS_6half_tENS5_IJlSB_lEEESJ_SK_NS4_8TiledMMAINS4_8MMA_AtomIJNS4_4SM904GMMA25MMA_64x96x16_F32F16F16_SSILNSO_5MajorE0ELSQ_0ELNSO_7ScaleInE1ELSR_1EEEEEENS4_6LayoutISC_NS5_IJNSA_ILi0EEESV_SV_EEEEENS5_IJNS4_10UnderscoreESY_SY_EEEEENS4_13SM90_TMA_LOADENS4_14ComposedLayoutINS4_7SwizzleILi2ELi4ELi3EEENS4_18smem_ptr_flag_bitsILi16EEENSU_INS5_IJNSA_ILi8EEESH_EEENS5_IJSH_SB_EEEEEEEvNS4_8identityES11_S1B_vS1C_EENS_8epilogue10collective6detail29Sm90TmaWarpSpecializedAdapterINS1F_15DefaultEpilogueISJ_SK_SK_NS1E_6thread17LinearCombinationISJ_Li1EffLNS1J_9ScaleType4KindE0ELNS_15FloatRoundStyleE2ESJ_EENS1_15EpilogueDefaultEEEEEvvEEEEvNT_6ParamsE)
        .other          _ZN7cutlass13device_kernelINS_4gemm6kernel13GemmUniversalIN4cute5tupleIJiiiiEEENS1_10collective13CollectiveMmaINS1_34MainloopSm90TmaGmmaWarpSpecializedILi22ENS5_IJNS4_1CILi1EEESB_SB_EEENS1_32KernelTmaWarpSpecializedPingpongEEENS5_IJNSA_ILi64EEENSA_ILi96EEENSA_ILi32EEEEEENS_6half_tENS5_IJlSB_lEEESJ_SK_NS4_8TiledMMAINS4_8MMA_AtomIJNS4_4SM904GMMA25MMA_64x96x16_F32F16F16_SSILNSO_5MajorE0ELSQ_0ELNSO_7ScaleInE1ELSR_1EEEEEENS4_6LayoutISC_NS5_IJNSA_ILi0EEESV_SV_EEEEENS5_IJNS4_10UnderscoreESY_SY_EEEEENS4_13SM90_TMA_LOADENS4_14ComposedLayoutINS4_7SwizzleILi2ELi4ELi3EEENS4_18smem_ptr_flag_bitsILi16EEENSU_INS5_IJNSA_ILi8EEESH_EEENS5_IJSH_SB_EEEEEEEvNS4_8identityES11_S1B_vS1C_EENS_8epilogue10collective6detail29Sm90TmaWarpSpecializedAdapterINS1F_15DefaultEpilogueISJ_SK_SK_NS1E_6thread17LinearCombinationISJ_Li1EffLNS1J_9ScaleType4KindE0ELNS_15FloatRoundStyleE2ESJ_EENS1_15EpilogueDefaultEEEEEvvEEEEvNT_6ParamsE,@"STO_CUDA_ENTRY STV_DEFAULT"
_ZN7cutlass13device_kernelINS_4gemm6kernel13GemmUniversalIN4cute5tupleIJiiiiEEENS1_10collective13CollectiveMmaINS1_34MainloopSm90TmaGmmaWarpSpecializedILi22ENS5_IJNS4_1CILi1EEESB_SB_EEENS1_32KernelTmaWarpSpecializedPingpongEEENS5_IJNSA_ILi64EEENSA_ILi96EEENSA_ILi32EEEEEENS_6half_tENS5_IJlSB_lEEESJ_SK_NS4_8TiledMMAINS4_8MMA_AtomIJNS4_4SM904GMMA25MMA_64x96x16_F32F16F16_SSILNSO_5MajorE0ELSQ_0ELNSO_7ScaleInE1ELSR_1EEEEEENS4_6LayoutISC_NS5_IJNSA_ILi0EEESV_SV_EEEEENS5_IJNS4_10UnderscoreESY_SY_EEEEENS4_13SM90_TMA_LOADENS4_14ComposedLayoutINS4_7SwizzleILi2ELi4ELi3EEENS4_18smem_ptr_flag_bitsILi16EEENSU_INS5_IJNSA_ILi8EEESH_EEENS5_IJSH_SB_EEEEEEEvNS4_8identityES11_S1B_vS1C_EENS_8epilogue10collective6detail29Sm90TmaWarpSpecializedAdapterINS1F_15DefaultEpilogueISJ_SK_SK_NS1E_6thread17LinearCombinationISJ_Li1EffLNS1J_9ScaleType4KindE0ELNS_15FloatRoundStyleE2ESJ_EENS1_15EpilogueDefaultEEEEEvvEEEEvNT_6ParamsE:
[----:B------:R-:W0:Y:S02]  /*0000*/  LDC R1, c[0x0][0x28] ;  /* 0x00000a00ff017b82 */ /* 0x000e240000000800 */
[----:B0-----:R-:W-:Y:S01]  /*0010*/  VIADD R1, R1, 0xfffffff8 ;  /* 0xfffffff801017836 */ /* 0x001fe20000000000 */
[----:B------:R-:W0:Y:S01]  /*0020*/  S2R R4, SR_TID.X ;  /* 0x0000000000047919 */ /* 0x000e220000002100 */
[----:B------:R-:W-:Y:S01]  /*0030*/  ELECT P0, URZ, PT ;  /* 0x00000000003f782f */ /* 0x000fe20003800000 */
[----:B------:R-:W-:Y:S01]  /*0040*/  BSSY B0, `(.L_x_0) ;  /* 0x000000f000007945 */ /* 0x000fe20003800000 */
[--C-:B0-----:R-:W-:Y:S02]  /*0050*/  SHF.R.U32.HI R0, RZ, 0x5, R4.reuse ;  /* 0x00000005ff007819 */ /* 0x101fe40000011604 */
[----:B------:R-:W-:-:S03]  /*0060*/  SHF.R.U32.HI R5, RZ, 0x7, R4 ;  /* 0x00000007ff057819 */ /* 0x000fc60000011604 */
[----:B------:R-:W0:Y:S04]  /*0070*/  SHFL.IDX PT, R2, R0, RZ, 0x1f ;  /* 0x00001fff00027589 */ /* 0x000e2800000e0000 */
[----:B------:R1:W2:Y:S01]  /*0080*/  SHFL.IDX PT, R8, R5, RZ, 0x1f ;  /* 0x00001fff05087589 */ /* 0x0002a200000e0000 */
[----:B0-----:R-:W-:-:S13]  /*0090*/  ISETP.NE.OR P0, PT, R2, RZ, !P0 ;  /* 0x000000ff0200720c */ /* 0x001fda0004705670 */
[----:B-12---:R-:W-:Y:S05]  /*00a0*/  @P0 BRA `(.L_x_1) ;  /* 0x0000000000200947 */ /* 0x006fea0003800000 */
[----:B------:R-:W-:Y:S02]  /*00b0*/  ULDC.64 UR4, c[0x0][0x198] ;  /* 0x0000660000047ab9 */ /* 0x000fe40000000a00 */
[----:B------:R-:W-:Y:S02]  /*00c0*/  UIADD3 UR6, UP0, UR4, 0xf0, URZ ;  /* 0x000000f004067890 */ /* 0x000fe4000ff1e03f */
[----:B------:R-:W-:Y:S02]  /*00d0*/  UIADD3 UR4, UP1, UR4, 0x1f0, URZ ;  /* 0x000001f004047890 */ /* 0x000fe4000ff3e03f */
[----:B------:R-:W-:Y:S02]  /*00e0*/  UIADD3.X UR7, URZ, UR5, URZ, UP0, !UPT ;  /* 0x000000053f077290 */ /* 0x000fe400087fe43f */
[----:B------:R-:W-:-:S07]  /*00f0*/  UIADD3.X UR5, URZ, UR5, URZ, UP1, !UPT ;  /* 0x000000053f057290 */ /* 0x000fce0008ffe43f */
[----:B------:R0:W-:Y:S02]  /*0100*/  UTMACCTL.PF [UR6] ;  /* 0x00000000060079b9 */ /* 0x0001e40008040000 */
[----:B------:R0:W-:Y:S02]  /*0110*/  UTMACCTL.PF [UR4] ;  /* 0x00000000040079b9 */ /* 0x0001e40008040000 */
[----:B0-----:R-:W-:Y:S01]  /*0120*/  NOP ;  /* 0x0000000000007918 */ /* 0x001fe20000000000 */
.L_x_1:
[----:B------:R-:W-:Y:S05]  /*0130*/  BSYNC B0 ;  /* 0x0000000000007941 */ /* 0x000fea0003800000 */
.L_x_0:
[----:B------:R-:W0:Y:S02]  /*0140*/  SHFL.IDX PT, R3, R0, RZ, 0x1f ;  /* 0x00001fff00037589 */ /* 0x000e2400000e0000 */
[----:B0-----:R-:W-:-:S13]  /*0150*/  ISETP.NE.AND P0, PT, R3, RZ, PT ;  /* 0x000000ff0300720c */ /* 0x001fda0003f05270 */
[----:B------:R-:W-:Y:S05]  /*0160*/  @P0 BRA `(.L_x_2) ;  /* 0x0000000000f40947 */ /* 0x000fea0003800000 */
[----:B------:R-:W-:Y:S01]  /*0170*/  ELECT P0, URZ, PT ;  /* 0x00000000003f782f */ /* 0x000fe20003800000 */
[----:B------:R-:W-:-:S12]  /*0180*/  BSSY B0, `(.L_x_2) ;  /* 0x000003b000007945 */ /* 0x000fd80003800000 */
[----:B------:R-:W-:Y:S05]  /*0190*/  @!P0 BRA `(.L_x_3) ;  /* 0x0000000000e48947 */ /* 0x000fea0003800000 */
[----:B------:R-:W0:Y:S01]  /*01a0*/  S2UR UR8, SR_CgaCtaId ;  /* 0x00000000000879c3 */ /* 0x000e220000008800 */
[----:B------:R-:W-:Y:S01]  /*01b0*/  UMOV UR4, 0x400 ;  /* 0x0000040000047882 */ /* 0x000fe20000000000 */
[----:B------:R-:W-:Y:S01]  /*01c0*/  UMOV UR5, 0x1 ;  /* 0x0000000100057882 */ /* 0x000fe20000000000 */
[----:B------:R-:W-:Y:S02]  /*01d0*/  UMOV UR6, 0x80 ;  /* 0x0000008000067882 */ /* 0x000fe40000000000 */
[----:B------:R-:W-:-:S04]  /*01e0*/  UIADD3 UR6, -UR6, 0x100000, URZ ;  /* 0x0010000006067890 */ /* 0x000fc8000fffe13f */
[----:B------:R-:W-:Y:S02]  /*01f0*/  USHF.L.U32 UR7, UR6, 0xb, URZ ;  /* 0x0000000b06077899 */ /* 0x000fe4000800063f */
[----:B------:R-:W-:Y:S02]  /*0200*/  USHF.L.U32 UR6, UR6, 0x1, URZ ;  /* 0x0000000106067899 */ /* 0x000fe4000800063f */
[----:B0-----:R-:W-:Y:S02]  /*0210*/  ULEA UR8, UR8, UR4, 0x18 ;  /* 0x0000000408087291 */ /* 0x001fe4000f8ec03f */
[----:B------:R-:W-:-:S04]  /*0220*/  UIADD3 UR4, -UR5, 0x100000, URZ ;  /* 0x0010000005047890 */ /* 0x000fc8000fffe13f */
[----:B------:R-:W-:Y:S02]  /*0230*/  USHF.L.U32 UR5, UR4, 0xb, URZ ;  /* 0x0000000b04057899 */ /* 0x000fe4000800063f */
[----:B------:R-:W-:Y:S01]  /*0240*/  USHF.L.U32 UR4, UR4, 0x1, URZ ;  /* 0x0000000104047899 */ /* 0x000fe2000800063f */
[----:B------:R-:W0:Y:S11]  /*0250*/  FENCE.VIEW.ASYNC.S ;  /* 0x00000000000073c6 */ /* 0x000e360000000000 */
[----:B0-----:R0:W1:Y:S01]  /*0260*/  SYNCS.EXCH.64 URZ, [UR8], UR4 ;  /* 0x00000004083f75b2 */ /* 0x0010620008000100 */
[----:B------:R0:W2:Y:S01]  /*0270*/  SYNCS.EXCH.64 URZ, [UR8+0xb0], UR6 ;  /* 0x0000b006083f75b2 */ /* 0x0000a20008000100 */
[----:B------:R0:W3:Y:S01]  /*0280*/  SYNCS.EXCH.64 URZ, [UR8+0x8], UR4 ;  /* 0x00000804083f75b2 */ /* 0x0000e20008000100 */
[----:B------:R0:W4:Y:S01]  /*0290*/  SYNCS.EXCH.64 URZ, [UR8+0xb8], UR6 ;  /* 0x0000b806083f75b2 */ /* 0x0001220008000100 */
[----:B------:R0:W0:Y:S01]  /*02a0*/  SYNCS.EXCH.64 URZ, [UR8+0x10], UR4 ;  /* 0x00001004083f75b2 */ /* 0x0000220008000100 */
        /* <DEDUP_REMOVED lines=39> */
[----:B-1234-:R-:W-:Y:S01]  /*0520*/  NOP ;  /* 0x0000000000007918 */ /* 0x01efe20000000000 */
.L_x_3:
[----:B0-----:R-:W-:Y:S05]  /*0530*/  BSYNC B0 ;  /* 0x0000000000007941 */ /* 0x001fea0003800000 */
.L_x_2:
[----:B------:R-:W0:Y:S01]  /*0540*/  SHFL.IDX PT, R6, R0, RZ, 0x1f ;  /* 0x00001fff00067589 */ /* 0x000e2200000e0000 */
[----:B------:R-:W-:Y:S01]  /*0550*/  ELECT P0, URZ, PT ;  /* 0x00000000003f782f */ /* 0x000fe20003800000 */
[----:B------:R-:W-:Y:S01]  /*0560*/  NOP ;  /* 0x0000000000007918 */ /* 0x000fe20000000000 */
[----:B------:R-:W-:Y:S01]  /*0570*/  ELECT P1, URZ, PT ;  /* 0x00000000003f782f */ /* 0x000fe20003820000 */
[----:B------:R-:W1:Y:S01]  /*0580*/  SHFL.IDX PT, R3, R0, RZ, 0x1f ;  /* 0x00001fff00037589 */ /* 0x000e6200000e0000 */
[----:B------:R-:W-:Y:S01]  /*0590*/  UMOV UR4, 0x20 ;  /* 0x0000002000047882 */ /* 0x000fe20000000000 */
[----:B------:R-:W-:Y:S01]  /*05a0*/  UMOV UR11, 0x80 ;  /* 0x00000080000b7882 */ /* 0x000fe20000000000 */
[----:B------:R-:W-:Y:S01]  /*05b0*/  NOP ;  /* 0x0000000000007918 */ /* 0x000fe20000000000 */
[C---:B------:R-:W-:Y:S01]  /*05c0*/  VIADD R33, R8.reuse, 0xffffffff ;  /* 0xffffffff08217836 */ /* 0x040fe20000000000 */
[----:B------:R-:W2:Y:S01]  /*05d0*/  SHFL.IDX PT, R5, R5, RZ, 0x1f ;  /* 0x00001fff05057589 */ /* 0x000ea200000e0000 */
[----:B------:R-:W-:Y:S01]  /*05e0*/  ULDC.64 UR36, c[0x0][0x208] ;  /* 0x0000820000247ab9 */ /* 0x000fe20000000a00 */
[----:B------:R-:W-:-:S02]  /*05f0*/  ISETP.NE.AND P2, PT, R8, RZ, PT ;  /* 0x000000ff0800720c */ /* 0x000fc40003f45270 */
[----:B------:R-:W-:Y:S02]  /*0600*/  ISETP.GE.U32.AND P3, PT, R33, 0x2, PT ;  /* 0x000000022100780c */ /* 0x000fe40003f66070 */
[----:B0-----:R-:W-:Y:S02]  /*0610*/  ISETP.NE.OR P0, PT, R6, RZ, !P0 ;  /* 0x000000ff0600720c */ /* 0x001fe40004705670 */
[----:B-1----:R-:W-:Y:S02]  /*0620*/  ISETP.NE.OR P1, PT, R3, RZ, !P1 ;  /* 0x000000ff0300720c */ /* 0x002fe40004f25670 */
[----:B------:R-:W-:-:S04]  /*0630*/  SHF.R.S32.HI R3, RZ, 0x1f, R2 ;  /* 0x0000001fff037819 */ /* 0x000fc80000011402 */
[----:B------:R-:W-:-:S05]  /*0640*/  LEA.HI R3, R3, R2, RZ, 0x2 ;  /* 0x0000000203037211 */ /* 0x000fca00078f10ff */
[----:B------:R-:W-:Y:S01]  /*0650*/  VOTEU.ALL UP0, P0 ;  /* 0x00000000003f7886 */ /* 0x000fe20000000000 */
[----:B------:R-:W-:Y:S01]  /*0660*/  LOP3.LUT R3, R3, 0xfffffffc, RZ, 0xc0, !PT ;  /* 0xfffffffc03037812 */ /* 0x000fe200078ec0ff */
[----:B------:R-:W-:-:S03]  /*0670*/  VOTEU.ALL UP1, P1 ;  /* 0x00000000003f7886 */ /* 0x000fc60000820000 */
[----:B------:R-:W0:Y:S01]  /*0680*/  @!UP0 S2UR UR7, SR_CgaCtaId ;  /* 0x00000000000789c3 */ /* 0x000e220000008800 */
[----:B------:R-:W-:Y:S01]  /*0690*/  @!UP0 UMOV UR6, 0x400 ;  /* 0x0000040000068882 */ /* 0x000fe20000000000 */
[----:B------:R-:W-:-:S04]  /*06a0*/  @!UP0 UIADD3 UR4, -UR4, 0x100000, URZ ;  /* 0x0010000004048890 */ /* 0x000fc8000fffe13f */
[----:B------:R-:W-:Y:S02]  /*06b0*/  @!UP0 USHF.L.U32 UR5, UR4, 0xb, URZ ;  /* 0x0000000b04058899 */ /* 0x000fe4000800063f */
[----:B------:R-:W-:Y:S01]  /*06c0*/  @!UP0 USHF.L.U32 UR4, UR4, 0x1, URZ ;  /* 0x0000000104048899 */ /* 0x000fe2000800063f */
[----:B------:R-:W-:Y:S01]  /*06d0*/  IMAD.IADD R0, R2, 0x1, -R3 ;  /* 0x0000000102007824 */ /* 0x000fe200078e0a03 */
[----:B------:R-:W-:Y:S01]  /*06e0*/  @!UP1 UMOV UR9, 0x400 ;  /* 0x0000040000099882 */ /* 0x000fe20000000000 */
[----:B------:R-:W-:Y:S01]  /*06f0*/  VOTEU.ALL UP2, P1 ;  /* 0x00000000003f7886 */ /* 0x000fe20000840000 */
[----:B------:R-:W-:Y:S01]  /*0700*/  VOTEU.ALL UP3, P1 ;  /* 0x00000000003f7886 */ /* 0x000fe20000860000 */
[----:B------:R-:W-:Y:S01]  /*0710*/  VOTEU.ALL UP4, P1 ;  /* 0x00000000003f7886 */ /* 0x000fe20000880000 */
[----:B------:R-:W1:Y:S01]  /*0720*/  @!UP1 S2UR UR10, SR_CgaCtaId ;  /* 0x00000000000a99c3 */ /* 0x000e620000008800 */
[----:B------:R-:W-:Y:S01]  /*0730*/  VOTEU.ALL UP5, P1 ;  /* 0x00000000003f7886 */ /* 0x000fe200008a0000 */
[----:B------:R-:W-:-:S04]  /*0740*/  SHF.R.S32.HI R3, RZ, 0x1f, R4 ;  /* 0x0000001fff037819 */ /* 0x000fc80000011404 */
[----:B------:R-:W-:-:S04]  /*0750*/  LEA.HI R3, R3, R4, RZ, 0x7 ;  /* 0x0000000403037211 */ /* 0x000fc800078f38ff */
[----:B------:R-:W-:-:S05]  /*0760*/  LOP3.LUT R3, R3, 0xffffff80, RZ, 0xc0, !PT ;  /* 0xffffff8003037812 */ /* 0x000fca00078ec0ff */
[----:B------:R-:W-:Y:S01]  /*0770*/  IMAD.IADD R3, R4, 0x1, -R3 ;  /* 0x0000000104037824 */ /* 0x000fe200078e0a03 */
[----:B0-----:R-:W-:Y:S02]  /*0780*/  @!UP0 ULEA UR8, UR7, UR6, 0x18 ;  /* 0x0000000607088291 */ /* 0x001fe4000f8ec03f */
[----:B------:R-:W-:-:S04]  /*0790*/  @!UP1 UIADD3 UR6, -UR11, 0x100000, URZ ;  /* 0x001000000b069890 */ /* 0x000fc8000fffe13f */
[----:B------:R-:W-:Y:S02]  /*07a0*/  @!UP1 USHF.L.U32 UR7, UR6, 0xb, URZ ;  /* 0x0000000b06079899 */ /* 0x000fe4000800063f */
[----:B------:R-:W-:Y:S01]  /*07b0*/  @!UP1 USHF.L.U32 UR6, UR6, 0x1, URZ ;  /* 0x0000000106069899 */ /* 0x000fe2000800063f */
[----:B------:R-:W-:Y:S01]  /*07c0*/  VOTEU.ALL UP0, P0 ;  /* 0x00000000003f7886 */ /* 0x000fe20000000000 */
[----:B-1----:R-:W-:Y:S01]  /*07d0*/  @!UP1 ULEA UR9, UR10, UR9, 0x18 ;  /* 0x000000090a099291 */ /* 0x002fe2000f8ec03f */
[----:B------:R-:W-:Y:S02]  /*07e0*/  VOTEU.ALL UP1, P0 ;  /* 0x00000000003f7886 */ /* 0x000fe40000020000 */
[----:B------:R-:W-:Y:S01]  /*07f0*/  ULDC.64 UR10, c[0x0][0x598] ;  /* 0x00016600000a7ab9 */ /* 0x000fe20000000a00 */
[----:B------:R-:W-:Y:S01]  /*0800*/  ISETP.NE.AND P0, PT, R0, 0x3, PT ;  /* 0x000000030000780c */ /* 0x000fe20003f05270 */
[----:B------:R-:W0:Y:S02]  /*0810*/  FENCE.VIEW.ASYNC.S ;  /* 0x00000000000073c6 */ /* 0x000e240000000000 */
[----:B0-----:R0:W1:Y:S01]  /*0820*/  @!UP0 SYNCS.EXCH.64 URZ, [UR8+0x190], UR4 ;  /* 0x00019004083f85b2 */ /* 0x0010620008000100 */
[----:B------:R-:W-:-:S02]  /*0830*/  ISETP.NE.U32.AND P1, PT, RZ, UR10, PT ;  /* 0x0000000aff007c0c */ /* 0x000fc4000bf25070 */
[----:B------:R-:W-:Y:S02]  /*0840*/  ISETP.EQ.OR P0, PT, R0, RZ, !P0 ;  /* 0x000000ff0000720c */ /* 0x000fe40004702670 */
[----:B------:R-:W-:Y:S02]  /*0850*/  ISETP.NE.AND.EX P1, PT, RZ, UR11, PT, P1 ;  /* 0x0000000bff007c0c */ /* 0x000fe4000bf25310 */
[----:B------:R-:W-:-:S04]  /*0860*/  ISETP.EQ.AND P0, PT, R8, RZ, P0 ;  /* 0x000000ff0800720c */ /* 0x000fc80000702270 */
[----:B------:R-:W-:-:S04]  /*0870*/  SEL R16, RZ, 0x1, !P0 ;  /* 0x00000001ff107807 */ /* 0x000fc80004000000 */
[----:B------:R-:W-:Y:S01]  /*0880*/  SEL R16, R16, 0x2, P3 ;  /* 0x0000000210107807 */ /* 0x000fe20001800000 */
[----:B------:R0:W1:Y:S01]  /*0890*/  @!UP1 SYNCS.EXCH.64 URZ, [UR8+0x198], UR4 ;  /* 0x00019804083f95b2 */ /* 0x0000620008000100 */
[----:B------:R-:W-:Y:S01]  /*08a0*/  NOP ;  /* 0x0000000000007918 */ /* 0x000fe20000000000 */
[----:B------:R0:W1:Y:S01]  /*08b0*/  @!UP2 SYNCS.EXCH.64 URZ, [UR9+0x170], UR6 ;  /* 0x00017006093fa5b2 */ /* 0x0000620008000100 */
[----:B------:R0:W1:Y:S01]  /*08c0*/  @!UP3 SYNCS.EXCH.64 URZ, [UR9+0x178], UR6 ;  /* 0x00017806093fb5b2 */ /* 0x0000620008000100 */
[----:B------:R0:W1:Y:S01]  /*08d0*/  @!UP4 SYNCS.EXCH.64 URZ, [UR9+0x180], UR6 ;  /* 0x00018006093fc5b2 */ /* 0x0000620008000100 */
[----:B------:R0:W1:Y:S01]  /*08e0*/  @!UP5 SYNCS.EXCH.64 URZ, [UR9+0x188], UR6 ;  /* 0x00018806093fd5b2 */ /* 0x0000620008000100 */
[----:B------:R-:W-:Y:S01]  /*08f0*/  NOP ;  /* 0x0000000000007918 */ /* 0x000fe20000000000 */
[----:B-1----:R-:W-:Y:S06]  /*0900*/  BAR.SYNC.DEFER_BLOCKING 0x0 ;  /* 0x0000000000007b1d */ /* 0x002fec0000010000 */
[----:B0-2---:R-:W-:Y:S05]  /*0910*/  @!P1 BRA `(.L_x_4) ;  /* 0x00000000001c9947 */ /* 0x005fea0003800000 */
[----:B------:R-:W0:Y:S02]  /*0920*/  LDC.64 R6, c[0x0][0x598] ;  /* 0x00016600ff067b82 */ /* 0x000e240000000a00 */
[----:B0-----:R-:W2:Y:S02]  /*0930*/  LDG.E.64 R6, desc[UR36][R6.64] ;  /* 0x0000002406067981 */ /* 0x001ea4000c1e1b00 */
[----:B--2---:R-:W-:-:S04]  /*0940*/  ISETP.NE.U32.AND P0, PT, R6, RZ, PT ;  /* 0x000000ff0600720c */ /* 0x004fc80003f05070 */
[----:B------:R-:W-:-:S13]  /*0950*/  ISETP.NE.AND.EX P0, PT, R7, RZ, PT, P0 ;  /* 0x000000ff0700720c */ /* 0x000fda0003f05300 */
[----:B------:R-:W-:Y:S05]  /*0960*/  @!P0 BRA `(.L_x_4) ;  /* 0x0000000000088947 */ /* 0x000fea0003800000 */
[----:B------:R1:W5:Y:S01]  /*0970*/  LD.E R72, desc[UR36][R6.64] ;  /* 0x0000002406487980 */ /* 0x000362000c101900 */
[----:B------:R-:W-:Y:S05]  /*0980*/  BRA `(.L_x_5) ;  /* 0x0000000000247947 */ /* 0x000fea0003800000 */
.L_x_4:
[----:B------:R-:W-:Y:S02]  /*0990*/  ULDC.64 UR4, c[0x0][0x588] ;  /* 0x0001620000047ab9 */ /* 0x000fe40000000a00 */
[----:B------:R-:W-:-:S04]  /*09a0*/  ISETP.NE.U32.AND P0, PT, RZ, UR4, PT ;  /* 0x00000004ff007c0c */ /* 0x000fc8000bf05070 */
[----:B------:R-:W-:-:S13]  /*09b0*/  ISETP.NE.AND.EX P0, PT, RZ, UR5, PT, P0 ;  /* 0x00000005ff007c0c */ /* 0x000fda000bf05300 */
[----:B------:R-:W-:Y:S05]  /*09c0*/  @!P0 BRA `(.L_x_6) ;  /* 0x00000000000c8947 */ /* 0x000fea0003800000 */
[----:B------:R-:W0:Y:S02]  /*09d0*/  LDC.64 R72, c[0x0][0x588] ;  /* 0x00016200ff487b82 */ /* 0x000e240000000a00 */
[----:B0-----:R0:W5:Y:S01]  /*09e0*/  LDG.E R72, desc[UR36][R72.64] ;  /* 0x0000002448487981 */ /* 0x001162000c1e1900 */
[----:B------:R-:W-:Y:S05]  /*09f0*/  BRA `(.L_x_5) ;  /* 0x0000000000087947 */ /* 0x000fea0003800000 */
.L_x_6:
[----:B------:R-:W-:Y:S02]  /*0a00*/  ULDC UR4, c[0x0][0x580] ;  /* 0x0001600000047ab9 */ /* 0x000fe40000000800 */
[----:B------:R-:W-:-:S07]  /*0a10*/  IMAD.U32 R72, RZ, RZ, UR4 ;  /* 0x00000004ff487e24 */ /* 0x000fce000f8e00ff */
.L_x_5:
[----:B------:R-:W-:Y:S02]  /*0a20*/  ULDC.64 UR4, c[0x0][0x5a0] ;  /* 0x0001680000047ab9 */ /* 0x000fe40000000a00 */
[----:B------:R-:W-:-:S04]  /*0a30*/  ISETP.NE.U32.AND P0, PT, RZ, UR4, PT ;  /* 0x00000004ff007c0c */ /* 0x000fc8000bf05070 */
[----:B------:R-:W-:-:S13]  /*0a40*/  ISETP.NE.AND.EX P0, PT, RZ, UR5, PT, P0 ;  /* 0x00000005ff007c0c */ /* 0x000fda000bf05300 */
[----:B------:R-:W-:Y:S05]  /*0a50*/  @!P0 BRA `(.L_x_7) ;  /* 0x00000000001c8947 */ /* 0x000fea0003800000 */
[----:B-1----:R-:W1:Y:S02]  /*0a60*/  LDC.64 R6, c[0x0][0x5a0] ;  /* 0x00016800ff067b82 */ /* 0x002e640000000a00 */
[----:B-1----:R-:W2:Y:S02]  /*0a70*/  LDG.E.64 R6, desc[UR36][R6.64] ;  /* 0x0000002406067981 */ /* 0x002ea4000c1e1b00 */
[----:B--2---:R-:W-:-:S04]  /*0a80*/  ISETP.NE.U32.AND P0, PT, R6, RZ, PT ;  /* 0x000000ff0600720c */ /* 0x004fc80003f05070 */
[----:B------:R-:W-:-:S13]  /*0a90*/  ISETP.NE.AND.EX P0, PT, R7, RZ, PT, P0 ;  /* 0x000000ff0700720c */ /* 0x000fda0003f05300 */
[----:B------:R-:W-:Y:S05]  /*0aa0*/  @!P0 BRA `(.L_x_7) ;  /* 0x0000000000088947 */ /* 0x000fea0003800000 */
[----:B0-----:R2:W5:Y:S01]  /*0ab0*/  LD.E R73, desc[UR36][R6.64] ;  /* 0x0000002406497980 */ /* 0x001562000c101900 */
[----:B------:R-:W-:Y:S05]  /*0ac0*/  BRA `(.L_x_8) ;  /* 0x0000000000247947 */ /* 0x000fea0003800000 */
.L_x_7:
[----:B------:R-:W-:Y:S02]  /*0ad0*/  ULDC.64 UR4, c[0x0][0x590] ;  /* 0x0001640000047ab9 */ /* 0x000fe40000000a00 */
[----:B------:R-:W-:-:S04]  /*0ae0*/  ISETP.NE.U32.AND P0, PT, RZ, UR4, PT ;  /* 0x00000004ff007c0c */ /* 0x000fc8000bf05070 */
[----:B------:R-:W-:-:S13]  /*0af0*/  ISETP.NE.AND.EX P0, PT, RZ, UR5, PT, P0 ;  /* 0x00000005ff007c0c */ /* 0x000fda000bf05300 */
[----:B------:R-:W-:Y:S05]  /*0b00*/  @!P0 BRA `(.L_x_9) ;  /* 0x00000000000c8947 */ /* 0x000fea0003800000 */
[----:B-1----:R-:W0:Y:S02]  /*0b10*/  LDC.64 R6, c[0x0][0x590] ;  /* 0x00016400ff067b82 */ /* 0x002e240000000a00 */
[----:B0-----:R0:W5:Y:S01]  /*0b20*/  LDG.E R73, desc[UR36][R6.64] ;  /* 0x0000002406497981 */ /* 0x001162000c1e1900 */
[----:B------:R-:W-:Y:S05]  /*0b30*/  BRA `(.L_x_8) ;  /* 0x0000000000087947 */ /* 0x000fea0003800000 */
.L_x_9:
[----:B------:R-:W-:Y:S02]  /*0b40*/  ULDC UR4, c[0x0][0x584] ;  /* 0x0001610000047ab9 */ /* 0x000fe40000000800 */
[----:B0-----:R-:W-:-:S07]  /*0b50*/  IMAD.U32 R73, RZ, RZ, UR4 ;  /* 0x00000004ff497e24 */ /* 0x001fce000f8e00ff */
.L_x_8:
[----:B------:R-:W3:Y:S01]  /*0b60*/  LDC R2, c[0x0][0x65c] ;  /* 0x00019700ff027b82 */ /* 0x000ee20000000800 */
[----:B------:R-:W4:Y:S01]  /*0b70*/  S2R R14, SR_CTAID.Y ;  /* 0x00000000000e7919 */ /* 0x000f220000002600 */
[----:B------:R-:W-:Y:S01]  /*0b80*/  ULDC UR6, c[0x0][0x28c] ;  /* 0x0000a30000067ab9 */ /* 0x000fe20000000800 */
[----:B------:R-:W-:Y:S01]  /*0b90*/  ISETP.NE.AND P0, PT, R8, 0x2, PT ;  /* 0x000000020800780c */ /* 0x000fe20003f05270 */
[----:B------:R-:W-:Y:S01]  /*0ba0*/  UIADD3 UR6, UR6, 0x1f, URZ ;  /* 0x0000001f06067890 */ /* 0x000fe2000fffe03f */
[----:B012---:R-:W0:Y:S01]  /*0bb0*/  S2R R6, SR_CTAID.X ;  /* 0x0000000000067919 */ /* 0x007e220000002500 */
[----:B------:R-:W-:Y:S01]  /*0bc0*/  IMAD.MOV.U32 R7, RZ, RZ, RZ ;  /* 0x000000ffff077224 */ /* 0x000fe200078e00ff */
[----:B------:R-:W-:Y:S01]  /*0bd0*/  UMOV UR38, URZ ;  /* 0x0000003f00267c82 */ /* 0x000fe20008000000 */
[----:B------:R-:W-:Y:S01]  /*0be0*/  USHF.R.S32.HI UR7, URZ, 0x1f, UR6 ;  /* 0x0000001f3f077899 */ /* 0x000fe20008011406 */
[----:B------:R-:W-:Y:S01]  /*0bf0*/  UMOV UR39, URZ ;  /* 0x0000003f00277c82 */ /* 0x000fe20008000000 */
[----:B------:R-:W-:-:S02]  /*0c00*/  ULDC.64 UR8, c[0x0][0x650] ;  /* 0x0001940000087ab9 */ /* 0x000fc40000000a00 */
[----:B------:R-:W-:-:S04]  /*0c10*/  ULEA.HI UR7, UR7, UR6, URZ, 0x5 ;  /* 0x0000000607077291 */ /* 0x000fc8000f8f283f */
[----:B------:R-:W-:Y:S01]  /*0c20*/  USHF.R.S32.HI UR40, URZ, 0x5, UR7 ;  /* 0x000000053f287899 */ /* 0x000fe20008011407 */
[----:B---3--:R-:W-:-:S13]  /*0c30*/  ISETP.NE.AND P1, PT, R2, 0x1, PT ;  /* 0x000000010200780c */ /* 0x008fda0003f25270 */
[----:B------:R-:W0:Y:S01]  /*0c40*/  @P1 LDC R19, c[0x0][0x10] ;  /* 0x00000400ff131b82 */ /* 0x000e220000000800 */
[----:B----4-:R-:W-:Y:S02]  /*0c50*/  @P1 IMAD.MOV.U32 R8, RZ, RZ, R14 ;  /* 0x000000ffff081224 */ /* 0x010fe400078e000e */
[----:B------:R-:W-:Y:S02]  /*0c60*/  @P1 IMAD.MOV.U32 R9, RZ, RZ, RZ ;  /* 0x000000ffff091224 */ /* 0x000fe400078e00ff */
[----:B------:R-:W-:-:S03]  /*0c70*/  @P1 IMAD.MOV.U32 R17, RZ, RZ, RZ ;  /* 0x000000ffff111224 */ /* 0x000fc600078e00ff */
[----:B------:R-:W1:Y:S01]  /*0c80*/  @!P1 LDC R11, c[0x0][0xc] ;  /* 0x00000300ff0b9b82 */ /* 0x000e620000000800 */
[----:B------:R-:W-:Y:S01]  /*0c90*/  ULDC UR4, c[0x0][0xc] ;  /* 0x0000030000047ab9 */ /* 0x000fe20000000800 */
[----:B------:R-:W-:Y:S02]  /*0ca0*/  ULDC UR5, c[0x0][0x10] ;  /* 0x0000040000057ab9 */ /* 0x000fe40000000800 */
[----:B------:R-:W-:-:S04]  /*0cb0*/  UIMAD.WIDE.U32 UR4, UR4, UR5, URZ ;  /* 0x00000005040472a5 */ /* 0x000fc8000f8e003f */
[----:B------:R-:W2:Y:S01]  /*0cc0*/  LDC R2, c[0x0][0x14] ;  /* 0x00000500ff027b82 */ /* 0x000ea20000000800 */
[----:B0-----:R-:W-:-:S04]  /*0cd0*/  @P1 IMAD.WIDE.U32 R18, R6, R19, R8 ;  /* 0x0000001306121225 */ /* 0x001fc800078e0008 */
[----:B------:R-:W-:Y:S02]  /*0ce0*/  @P1 IMAD.IADD R17, R19, 0x1, R17 ;  /* 0x0000000113111824 */ /* 0x000fe400078e0211 */
[----:B-1----:R-:W-:-:S04]  /*0cf0*/  @!P1 IMAD.WIDE.U32 R8, R11, R14, R6 ;  /* 0x0000000e0b089225 */ /* 0x002fc800078e0006 */
[----:B------:R-:W-:Y:S02]  /*0d00*/  @!P1 IMAD.MOV.U32 R18, RZ, RZ, R8 ;  /* 0x000000ffff129224 */ /* 0x000fe400078e0008 */
[----:B------:R-:W-:Y:S02]  /*0d10*/  @!P1 IMAD.MOV.U32 R17, RZ, RZ, R9 ;  /* 0x000000ffff119224 */ /* 0x000fe400078e0009 */
[----:B--2---:R-:W-:-:S04]  /*0d20*/  IMAD.WIDE.U32 R12, R2, UR4, RZ ;  /* 0x00000004020c7c25 */ /* 0x004fc8000f8e00ff */
[----:B------:R-:W-:Y:S01]  /*0d30*/  IMAD R23, R2, UR5, RZ ;  /* 0x0000000502177c24 */ /* 0x000fe2000f8e02ff */
[----:B------:R0:W-:Y:S03]  /*0d40*/  STL.64 [R1], R12 ;  /* 0x0000000c01007387 */ /* 0x0001e60000100a00 */
[----:B------:R-:W-:Y:S01]  /*0d50*/  IMAD.IADD R23, R13, 0x1, R23 ;  /* 0x000000010d177824 */ /* 0x000fe200078e0217 */
[----:B------:R-:W-:Y:S06]  /*0d60*/  @P0 BRA `(.L_x_10) ;  /* 0x0000000000200947 */ /* 0x000fec0003800000 */
[----:B------:R-:W-:Y:S01]  /*0d70*/  UISETP.GE.U32.AND UP0, UPT, UR40, 0x16, UPT ;  /* 0x000000162800788c */ /* 0x000fe2000bf06070 */
[----:B------:R-:W-:Y:S01]  /*0d80*/  IADD3 R18, P0, R18, R12, RZ ;  /* 0x0000000c12127210 */ /* 0x000fe20007f1e0ff */
[----:B------:R-:W-:Y:S01]  /*0d90*/  UIMAD.WIDE.U32 UR4, UR40, -0x45d1745d, URZ ;  /* 0xba2e8ba3280478a5 */ /* 0x000fe2000f8e003f */
[----:B------:R-:W-:-:S03]  /*0da0*/  UMOV UR39, URZ ;  /* 0x0000003f00277c82 */ /* 0x000fc60008000000 */
[----:B------:R-:W-:Y:S01]  /*0db0*/  USHF.R.U32.HI UR4, URZ, 0x4, UR5 ;  /* 0x000000043f047899 */ /* 0x000fe20008011605 */
[----:B------:R-:W-:-:S03]  /*0dc0*/  IMAD.X R17, R23, 0x1, R17, P0 ;  /* 0x0000000117117824 */ /* 0x000fc600000e0611 */
[----:B------:R-:W-:Y:S02]  /*0dd0*/  UIMAD UR38, UR4, -0x16, UR40 ;  /* 0xffffffea042678a4 */ /* 0x000fe4000f8e0228 */
[----:B------:R-:W-:-:S12]  /*0de0*/  @UP0 ULOP3.LUT UR39, UR4, 0x1, URZ, 0xc0, !UPT ;  /* 0x0000000104270892 */ /* 0x000fd8000f8ec03f */
.L_x_10:
[----:B------:R-:W-:Y:S01]  /*0df0*/  ISETP.GE.U32.AND P0, PT, R18, UR8, PT ;  /* 0x0000000812007c0c */ /* 0x000fe2000bf06070 */
[----:B------:R-:W-:Y:S01]  /*0e00*/  IMAD.MOV.U32 R19, RZ, RZ, -0x1 ;  /* 0xffffffffff137424 */ /* 0x000fe200078e00ff */
[----:B------:R-:W-:Y:S01]  /*0e10*/  PRMT R8, RZ, 0x7610, R8 ;  /* 0x00007610ff087816 */ /* 0x000fe20000000008 */
[----:B------:R-:W-:Y:S01]  /*0e20*/  IMAD.MOV.U32 R22, RZ, RZ, -0x1 ;  /* 0xffffffffff167424 */ /* 0x000fe200078e00ff */
[----:B------:R-:W-:Y:S01]  /*0e30*/  ISETP.GE.U32.AND.EX P0, PT, R17, UR9, PT, P0 ;  /* 0x0000000911007c0c */ /* 0x000fe2000bf06100 */
[----:B------:R-:W-:-:S12]  /*0e40*/  IMAD.MOV.U32 R2, RZ, RZ, -0x1 ;  /* 0xffffffffff027424 */ /* 0x000fd800078e00ff */
[----:B------:R-:W-:Y:S05]  /*0e50*/  @P0 BRA `(.L_x_11) ;  /* 0x00000004005c0947 */ /* 0x000fea0003800000 */
[----:B------:R-:W1:Y:S01]  /*0e60*/  LDC.64 R20, c[0x0][0x628] ;  /* 0x00018a00ff147b82 */ /* 0x000e620000000a00 */
[----:B------:R-:W-:Y:S02]  /*0e70*/  IMAD.MOV.U32 R8, RZ, RZ, R18 ;  /* 0x000000ffff087224 */ /* 0x000fe400078e0012 */
[----:B------:R-:W-:-:S05]  /*0e80*/  IMAD.MOV.U32 R9, RZ, RZ, R17 ;  /* 0x000000ffff097224 */ /* 0x000fca00078e0011 */
[----:B------:R-:W2:Y:S08]  /*0e90*/  LDC R2, c[0x0][0x630] ;  /* 0x00018c00ff027b82 */ /* 0x000eb00000000800 */
[----:B------:R-:W3:Y:S01]  /*0ea0*/  LDC.64 R24, c[0x0][0x620] ;  /* 0x00018800ff187b82 */ /* 0x000ee20000000a00 */
[----:B-1----:R-:W-:-:S04]  /*0eb0*/  ISETP.NE.U32.AND P0, PT, R20, RZ, PT ;  /* 0x000000ff1400720c */ /* 0x002fc80003f05070 */
[----:B------:R-:W-:-:S13]  /*0ec0*/  ISETP.NE.AND.EX P0, PT, R21, RZ, PT, P0 ;  /* 0x000000ff1500720c */ /* 0x000fda0003f05300 */
[----:B--23--:R-:W-:Y:S05]  /*0ed0*/  @!P0 BRA `(.L_x_12) ;  /* 0x0000000000288947 */ /* 0x00cfea0003800000 */
[----:B0-----:R-:W0:Y:S02]  /*0ee0*/  LDC R13, c[0x0][0x634] ;  /* 0x00018d00ff0d7b82 */ /* 0x001e240000000800 */
[----:B0-----:R-:W-:-:S05]  /*0ef0*/  IADD3 R13, P0, R18, R13, RZ ;  /* 0x0000000d120d7210 */ /* 0x001fca0007f1e0ff */
[----:B------:R-:W-:-:S04]  /*0f00*/  IMAD.X R15, RZ, RZ, R17, P0 ;  /* 0x000000ffff0f7224 */ /* 0x000fc800000e0611 */
[----:B------:R-:W-:-:S04]  /*0f10*/  IMAD.WIDE.U32 R8, R15, R20, RZ ;  /* 0x000000140f087225 */ /* 0x000fc800078e00ff */
[----:B------:R-:W-:-:S04]  /*0f20*/  IMAD.WIDE.U32 R10, P0, R13, R21, R8 ;  /* 0x000000150d0a7225 */ /* 0x000fc80007800008 */
[----:B------:R-:W-:-:S04]  /*0f30*/  IMAD.WIDE.U32 R8, R13, R20, RZ ;  /* 0x000000140d087225 */ /* 0x000fc800078e00ff */
[----:B------:R-:W-:Y:S01]  /*0f40*/  IMAD.X R13, RZ, RZ, RZ, P0 ;  /* 0x000000ffff0d7224 */ /* 0x000fe200000e06ff */
[----:B------:R-:W-:Y:S01]  /*0f50*/  IADD3 RZ, P0, R9, R10, RZ ;  /* 0x0000000a09ff7210 */ /* 0x000fe20007f1e0ff */
[----:B------:R-:W-:-:S04]  /*0f60*/  IMAD.MOV.U32 R12, RZ, RZ, R11 ;  /* 0x000000ffff0c7224 */ /* 0x000fc800078e000b */
[----:B------:R-:W-:-:S08]  /*0f70*/  IMAD.WIDE.U32.X R8, R15, R21, R12, P0 ;  /* 0x000000150f087225 */ /* 0x000fd000000e040c */
.L_x_12:
[-CC-:B------:R-:W-:Y:S01]  /*0f80*/  SHF.R.U64 R31, R8, R2.reuse, R9.reuse ;  /* 0x00000002081f7219 */ /* 0x180fe20000001209 */
[----:B0-----:R-:W0:Y:S01]  /*0f90*/  LDC R12, c[0x0][0x618] ;  /* 0x00018600ff0c7b82 */ /* 0x001e220000000800 */
[----:B------:R-:W-:Y:S01]  /*0fa0*/  SHF.R.U32.HI R7, RZ, R2, R9 ;  /* 0x00000002ff077219 */ /* 0x000fe20000011609 */
[----:B------:R-:W-:Y:S01]  /*0fb0*/  ULDC UR4, c[0x0][0x150] ;  /* 0x0000540000047ab9 */ /* 0x000fe20000000800 */
[----:B------:R-:W-:Y:S01]  /*0fc0*/  IADD3 R11, P0, RZ, -R31, RZ ;  /* 0x8000001fff0b7210 */ /* 0x000fe20007f1e0ff */
[----:B------:R-:W-:Y:S01]  /*0fd0*/  IMAD.MOV.U32 R19, RZ, RZ, R17 ;  /* 0x000000ffff137224 */ /* 0x000fe200078e0011 */
[----:B------:R-:W-:-:S03]  /*0fe0*/  I2FP.F32.U32 R2, R6 ;  /* 0x0000000600027245 */ /* 0x000fc60000201000 */
[----:B------:R-:W1:Y:S01]  /*0ff0*/  LDC.64 R26, c[0x0][0x640] ;  /* 0x00019000ff1a7b82 */ /* 0x000e620000000a00 */
[----:B------:R-:W-:Y:S02]  /*1000*/  IMAD.X R13, RZ, RZ, ~R7, P0 ;  /* 0x000000ffff0d7224 */ /* 0x000fe400000e0e07 */
[----:B------:R-:W-:Y:S01]  /*1010*/  FMUL R2, R2, UR4 ;  /* 0x0000000402027c20 */ /* 0x000fe20008400000 */
[----:B------:R-:W-:Y:S01]  /*1020*/  IMAD.WIDE.U32 R8, R11, R24, R18 ;  /* 0x000000180b087225 */ /* 0x000fe200078e0012 */
[----:B------:R-:W-:-:S03]  /*1030*/  ULDC UR4, c[0x0][0x154] ;  /* 0x0000550000047ab9 */ /* 0x000fc60000000800 */
[----:B------:R-:W-:Y:S01]  /*1040*/  IMAD R10, R13, R24, RZ ;  /* 0x000000180d0a7224 */ /* 0x000fe200078e02ff */
[----:B------:R-:W2:Y:S01]  /*1050*/  LDC R7, c[0x0][0x144] ;  /* 0x00005100ff077b82 */ /* 0x000ea20000000800 */
[----:B------:R-:W3:Y:S02]  /*1060*/  F2I.U32.TRUNC.NTZ R2, R2 ;  /* 0x0000000200027305 */ /* 0x000ee4000020f000 */
[----:B------:R-:W-:-:S04]  /*1070*/  IMAD R11, R11, R25, R10 ;  /* 0x000000190b0b7224 */ /* 0x000fc800078e020a */
[----:B------:R-:W-:Y:S01]  /*1080*/  IMAD.IADD R9, R9, 0x1, R11 ;  /* 0x0000000109097824 */ /* 0x000fe200078e020b */
[----:B------:R-:W4:Y:S01]  /*1090*/  LDC R22, c[0x0][0x608] ;  /* 0x00018200ff167b82 */ /* 0x000f220000000800 */
[----:B------:R-:W-:-:S03]  /*10a0*/  IMAD.MOV.U32 R11, RZ, RZ, -0x1 ;  /* 0xffffffffff0b7424 */ /* 0x000fc600078e00ff */
[--C-:B0-----:R-:W-:Y:S02]  /*10b0*/  SHF.R.U64 R20, R8, R12, R9.reuse ;  /* 0x0000000c08147219 */ /* 0x101fe40000001209 */
[----:B------:R-:W-:Y:S02]  /*10c0*/  I2FP.F32.U32 R8, R14 ;  /* 0x0000000e00087245 */ /* 0x000fe40000201000 */
[----:B------:R-:W0:Y:S01]  /*10d0*/  LDC R24, c[0x0][0x658] ;  /* 0x00019600ff187b82 */ /* 0x000e220000000800 */
[----:B-1----:R-:W-:Y:S01]  /*10e0*/  ISETP.NE.U32.AND P0, PT, R26, RZ, PT ;  /* 0x000000ff1a00720c */ /* 0x002fe20003f05070 */
[----:B---3--:R-:W-:Y:S02]  /*10f0*/  IMAD.MOV R10, RZ, RZ, -R2 ;  /* 0x000000ffff0a7224 */ /* 0x008fe400078e0a02 */
[----:B------:R-:W-:Y:S01]  /*1100*/  FMUL R8, R8, UR4 ;  /* 0x0000000408087c20 */ /* 0x000fe20008400000 */
[----:B------:R-:W-:Y:S02]  /*1110*/  SHF.R.U32.HI R9, RZ, R12, R9 ;  /* 0x0000000cff097219 */ /* 0x000fe40000011609 */
[----:B------:R-:W-:Y:S01]  /*1120*/  ISETP.NE.AND.EX P0, PT, R27, RZ, PT, P0 ;  /* 0x000000ff1b00720c */ /* 0x000fe20003f05300 */
[----:B------:R1:W3:Y:S01]  /*1130*/  F2I.U32.TRUNC.NTZ R15, R8 ;  /* 0x00000008000f7305 */ /* 0x0002e2000020f000 */
[----:B------:R-:W1:Y:S01]  /*1140*/  LDC R19, c[0x0][0x148] ;  /* 0x00005200ff137b82 */ /* 0x000e620000000800 */
[----:B--2---:R-:W-:-:S07]  /*1150*/  IMAD R2, R7, R10, R6 ;  /* 0x0000000a07027224 */ /* 0x004fce00078e0206 */
[----:B------:R-:W2:Y:S01]  /*1160*/  LDC R25, c[0x0][0x600] ;  /* 0x00018000ff197b82 */ /* 0x000ea20000000800 */
[-CC-:B----4-:R-:W-:Y:S02]  /*1170*/  SHF.R.U64 R32, R20, R22.reuse, R9.reuse ;  /* 0x0000001614207219 */ /* 0x190fe40000001209 */
[----:B------:R-:W-:Y:S01]  /*1180*/  SHF.R.U32.HI R7, RZ, R22, R9 ;  /* 0x00000016ff077219 */ /* 0x000fe20000011609 */
[----:B------:R-:W-:-:S04]  /*1190*/  IMAD.MOV.U32 R9, RZ, RZ, 0x1 ;  /* 0x00000001ff097424 */ /* 0x000fc800078e00ff */
[----:B------:R-:W4:Y:S01]  /*11a0*/  LDC R28, c[0x0][0x648] ;  /* 0x00019200ff1c7b82 */ /* 0x000f220000000800 */
[-C--:B0-----:R-:W-:Y:S02]  /*11b0*/  SHF.L.U32 R6, R11, R24.reuse, RZ ;  /* 0x000000180b067219 */ /* 0x081fe400000006ff */
[--C-:B------:R-:W-:Y:S02]  /*11c0*/  SHF.R.U64 R22, R32, R24, R7.reuse ;  /* 0x0000001820167219 */ /* 0x100fe40000001207 */
[----:B------:R-:W-:Y:S02]  /*11d0*/  LOP3.LUT R13, RZ, R6, RZ, 0x33, !PT ;  /* 0x00000006ff0d7212 */ /* 0x000fe400078e33ff */
[-C--:B------:R-:W-:Y:S01]  /*11e0*/  SHF.R.U32.HI R7, RZ, R24.reuse, R7 ;  /* 0x00000018ff077219 */ /* 0x080fe20000011607 */
[----:B------:R-:W0:Y:S01]  /*11f0*/  LDC R29, c[0x0][0x638] ;  /* 0x00018e00ff1d7b82 */ /* 0x000e220000000800 */
[----:B------:R-:W-:Y:S01]  /*1200*/  SHF.L.U32 R12, R9, R24, RZ ;  /* 0x00000018090c7219 */ /* 0x000fe200000006ff */
[----:B------:R-:W-:-:S06]  /*1210*/  IMAD.MOV.U32 R6, RZ, RZ, R22 ;  /* 0x000000ffff067224 */ /* 0x000fcc00078e0016 */
[----:B------:R-:W0:Y:S01]  /*1220*/  LDC R30, c[0x0][0x610] ;  /* 0x00018400ff1e7b82 */ /* 0x000e220000000800 */
[----:B-1-3--:R-:W-:Y:S05]  /*1230*/  @!P0 BRA `(.L_x_13) ;  /* 0x0000000000288947 */ /* 0x00afea0003800000 */
[----:B------:R-:W1:Y:S02]  /*1240*/  LDC R11, c[0x0][0x64c] ;  /* 0x00019300ff0b7b82 */ /* 0x000e640000000800 */
[----:B-1----:R-:W-:-:S05]  /*1250*/  IADD3 R11, P0, R22, R11, RZ ;  /* 0x0000000b160b7210 */ /* 0x002fca0007f1e0ff */
        /* <DEDUP_REMOVED lines=8> */
.L_x_13:
[----:B----4-:R-:W-:Y:S01]  /*12e0*/  SHF.R.U64 R6, R6, R28, R7 ;  /* 0x0000001c06067219 */ /* 0x010fe20000001207 */
[----:B--2---:R-:W-:Y:S01]  /*12f0*/  VIADD R7, R25, 0xffffffff ;  /* 0xffffffff19077836 */ /* 0x004fe20000000000 */
[----:B------:R-:W-:Y:S01]  /*1300*/  LOP3.LUT R13, R32, R13, RZ, 0xc0, !PT ;  /* 0x0000000d200d7212 */ /* 0x000fe200078ec0ff */
[----:B------:R-:W-:Y:S02]  /*1310*/  IMAD.MOV R15, RZ, RZ, -R15 ;  /* 0x000000ffff0f7224 */ /* 0x000fe400078e0a0f */
[----:B------:R-:W-:Y:S01]  /*1320*/  IMAD.MOV R8, RZ, RZ, -R6 ;  /* 0x000000ffff087224 */ /* 0x000fe200078e0a06 */
[----:B------:R-:W-:Y:S01]  /*1330*/  LOP3.LUT R7, R20, R7, RZ, 0xc0, !PT ;  /* 0x0000000714077212 */ /* 0x000fe200078ec0ff */
[----:B------:R-:W-:Y:S02]  /*1340*/  IMAD R13, R12, R6, R13 ;  /* 0x000000060c0d7224 */ /* 0x000fe400078e020d */
[----:B------:R-:W-:Y:S02]  /*1350*/  @P1 IMAD R2, R19, R15, R14 ;  /* 0x0000000f13021224 */ /* 0x000fe400078e020e */
[----:B0-----:R-:W-:-:S02]  /*1360*/  IMAD R6, R8, R29, R22 ;  /* 0x0000001d08067224 */ /* 0x001fc400078e0216 */
[----:B------:R-:W-:Y:S02]  /*1370*/  IMAD R2, R13, R30, R2 ;  /* 0x0000001e0d027224 */ /* 0x000fe400078e0202 */
[----:B------:R-:W-:Y:S02]  /*1380*/  IMAD R19, R6, R25, R7 ;  /* 0x0000001906137224 */ /* 0x000fe400078e0207 */
[----:B------:R-:W-:-:S03]  /*1390*/  IMAD.MOV.U32 R8, RZ, RZ, 0x1 ;  /* 0x00000001ff087424 */ /* 0x000fc600078e00ff */
[----:B------:R-:W-:Y:S02]  /*13a0*/  SEL R22, R19, R2, !P1 ;  /* 0x0000000213167207 */ /* 0x000fe40004800000 */
[----:B------:R-:W-:Y:S01]  /*13b0*/  SEL R19, R2, R19, !P1 ;  /* 0x0000001302137207 */ /* 0x000fe20004800000 */
[----:B------:R-:W-:-:S07]  /*13c0*/  IMAD.MOV.U32 R2, RZ, RZ, R31 ;  /* 0x000000ffff027224 */ /* 0x000fce00078e001f */
.L_x_11:
[----:B------:R-:W-:Y:S05]  /*13d0*/  @!P2 BRA `(.L_x_14) ;  /* 0x000000440050a947 */ /* 0x000fea0003800000 */
[----:B------:R-:W-:-:S13]  /*13e0*/  ISETP.GT.U32.AND P0, PT, R33, 0x1, PT ;  /* 0x000000012100780c */ /* 0x000fda0003f04070 */
[----:B------:R-:W-:Y:S05]  /*13f0*/  @P0 EXIT ;  /* 0x000000000000094d */ /* 0x000fea0003800000 */
.L_x_15:
[----:B------:R-:W-:-:S08]  /*1400*/  NOP ;  /* 0x0000000000007918 */ /* 0x000fd00000000000 */
[----:B------:R-:W1:Y:S02]  /*1410*/  USETMAXREG.TRY_ALLOC.CTAPOOL UP0, 0xe8 ;  /* 0x000000e8000079c8 */ /* 0x000e640008000600 */
[----:B-1----:R-:W-:-:S13]  /*1420*/  PLOP3.LUT P0, PT, PT, PT, UP0, 0x80, 0x0 ;  /* 0x000000000000781c */ /* 0x002fda0003f0f008 */
[----:B------:R-:W-:Y:S05]  /*1430*/  @!P0 BRA `(.L_x_15) ;  /* 0xfffffffc00f08947 */ /* 0x000fea000383ffff */
[----:B------:R-:W-:-:S13]  /*1440*/  LOP3.LUT P0, RZ, R8, 0xff, RZ, 0xc0, !PT ;  /* 0x000000ff08ff7812 */ /* 0x000fda000780c0ff */
[----:B------:R-:W-:Y:S05]  /*1450*/  @!P0 EXIT ;  /* 0x000000000000894d */ /* 0x000fea0003800000 */
[----:B------:R-:W1:Y:S01]  /*1460*/  S2UR UR4, SR_CgaCtaId ;  /* 0x00000000000479c3 */ /* 0x000e620000008800 */
[----:B------:R-:W-:Y:S01]  /*1470*/  VIADD R6, R5, 0xffffffff ;  /* 0xffffffff05067836 */ /* 0x000fe20000000000 */
[----:B------:R-:W-:Y:S01]  /*1480*/  SHF.R.S32.HI R0, RZ, 0x1f, R3 ;  /* 0x0000001fff007819 */ /* 0x000fe20000011403 */
[----:B------:R-:W-:Y:S01]  /*1490*/  UMOV UR41, 0x400 ;  /* 0x0000040000297882 */ /* 0x000fe20000000000 */
[----:B------:R-:W-:Y:S01]  /*14a0*/  UISETP.LT.AND UP0, UPT, UR40, 0x1, UPT ;  /* 0x000000012800788c */ /* 0x000fe2000bf01270 */
[----:B------:R-:W-:Y:S01]  /*14b0*/  LOP3.LUT R82, R16, 0x1, RZ, 0xfc, !PT ;  /* 0x0000000110527812 */ /* 0x000fe200078efcff */
[----:B------:R-:W-:Y:S01]  /*14c0*/  ULDC UR6, c[0x0][0x284] ;  /* 0x0000a10000067ab9 */ /* 0x000fe20000000800 */
[----:B------:R-:W-:Y:S01]  /*14d0*/  R2UR UR42, R6 ;  /* 0x00000000062a72ca */ /* 0x000fe200000e0000 */
[----:B------:R-:W-:Y:S01]  /*14e0*/  USEL UR43, UR40, 0x1, UP0 ;  /* 0x00000001282b7887 */ /* 0x000fe20008000000 */
[CC--:B------:R-:W-:Y:S01]  /*14f0*/  LEA.HI R4, R0.reuse, R3.reuse, RZ, 0x2 ;  /* 0x0000000300047211 */ /* 0x0c0fe200078f10ff */
[----:B------:R-:W-:Y:S01]  /*1500*/  USHF.L.U32 UR46, UR40, 0x1, URZ ;  /* 0x00000001282e7899 */ /* 0x000fe2000800063f */
[----:B------:R-:W-:Y:S01]  /*1510*/  LEA.HI R0, R0, R3, RZ, 0x5 ;  /* 0x0000000300007211 */ /* 0x000fe200078f28ff */
[----:B------:R-:W-:Y:S01]  /*1520*/  UIADD3 UR43, -UR43, UR40, URZ ;  /* 0x000000282b2b7290 */ /* 0x000fe2000fffe13f */
[----:B------:R-:W-:-:S02]  /*1530*/  SHF.R.S32.HI R74, RZ, 0x2, R4 ;  /* 0x00000002ff4a7819 */ /* 0x000fc40000011404 */
[----:B------:R-:W-:Y:S02]  /*1540*/  SHF.R.S32.HI R5, RZ, 0x1f, R4 ;  /* 0x0000001fff057819 */ /* 0x000fe40000011404 */
[----:B------:R-:W-:Y:S02]  /*1550*/  LOP3.LUT R76, R4, 0xfffffffc, RZ, 0xc0, !PT ;  /* 0xfffffffc044c7812 */ /* 0x000fe400078ec0ff */
[----:B------:R-:W-:Y:S01]  /*1560*/  LEA.HI R5, R5, R74, RZ, 0x3 ;  /* 0x0000004a05057211 */ /* 0x000fe200078f18ff */
[----:B------:R-:W-:Y:S01]  /*1570*/  USHF.L.U32 UR42, UR42, 0x3, URZ ;  /* 0x000000032a2a7899 */ /* 0x000fe2000800063f */
[----:B------:R-:W-:Y:S01]  /*1580*/  ISETP.NE.AND P0, PT, R6, RZ, PT ;  /* 0x000000ff0600720c */ /* 0x000fe20003f05270 */
[----:B------:R-:W-:Y:S01]  /*1590*/  IMAD.IADD R76, R3, 0x1, -R76 ;  /* 0x00000001034c7824 */ /* 0x000fe200078e0a4c */
[----:B------:R-:W-:Y:S01]  /*15a0*/  LOP3.LUT R5, R5, 0xfffffff8, RZ, 0xc0, !PT ;  /* 0xfffffff805057812 */ /* 0x000fe200078ec0ff */
[----:B-1----:R-:W-:Y:S01]  /*15b0*/  ULEA UR41, UR4, UR41, 0x18 ;  /* 0x0000002904297291 */ /* 0x002fe2000f8ec03f */
[----:B------:R-:W-:Y:S01]  /*15c0*/  SEL R83, RZ, 0x1, P0 ;  /* 0x00000001ff537807 */ /* 0x000fe20000000000 */
[----:B------:R-:W-:-:S02]  /*15d0*/  IMAD.U32 R78, RZ, RZ, UR42 ;  /* 0x0000002aff4e7e24 */ /* 0x000fc4000f8e00ff */
[----:B------:R-:W-:Y:S01]  /*15e0*/  UIADD3 UR47, UR41, 0x170, URZ ;  /* 0x00000170292f7890 */ /* 0x000fe2000fffe03f */
[----:B------:R-:W-:Y:S01]  /*15f0*/  IMAD.IADD R74, R74, 0x1, -R5 ;  /* 0x000000014a4a7824 */ /* 0x000fe200078e0a05 */
[----:B------:R-:W-:Y:S01]  /*1600*/  UIADD3 UR4, UR41, 0x16280, URZ ;  /* 0x0001628029047890 */ /* 0x000fe2000fffe03f */
[----:B------:R-:W-:Y:S01]  /*1610*/  SHF.R.S32.HI R5, RZ, 0x5, R0 ;  /* 0x00000005ff057819 */ /* 0x000fe20000011400 */
[----:B------:R-:W-:Y:S01]  /*1620*/  UIADD3 UR5, UR41, 0x280, URZ ;  /* 0x0000028029057890 */ /* 0x000fe2000fffe03f */
[C---:B------:R-:W-:Y:S01]  /*1630*/  LOP3.LUT R80, R78.reuse, 0x8, RZ, 0xc0, !PT ;  /* 0x000000084e507812 */ /* 0x040fe200078ec0ff */
[----:B------:R-:W-:Y:S01]  /*1640*/  USHF.R.U32.HI UR4, URZ, 0x4, UR4 ;  /* 0x000000043f047899 */ /* 0x000fe20008011604 */
[--C-:B------:R-:W-:Y:S01]  /*1650*/  SHF.R.S32.HI R75, RZ, 0x1f, R74.reuse ;  /* 0x0000001fff4b7819 */ /* 0x100fe2000001144a */
[----:B------:R-:W-:Y:S01]  /*1660*/  USHF.R.U32.HI UR5, URZ, 0x4, UR5 ;  /* 0x000000043f057899 */ /* 0x000fe20008011605 */
[C-C-:B------:R-:W-:Y:S01]  /*1670*/  IMAD R81, R5.reuse, -0x10, -R74.reuse ;  /* 0xfffffff005517824 */ /* 0x140fe200078e0a4a */
[----:B------:R-:W-:Y:S01]  /*1680*/  ULOP3.LUT UR4, UR4, 0x3fff, URZ, 0xc0, !UPT ;  /* 0x00003fff04047892 */ /* 0x000fe2000f8ec03f */
[----:B------:R-:W-:Y:S01]  /*1690*/  IMAD.U32 R77, RZ, RZ, UR47 ;  /* 0x0000002fff4d7e24 */ /* 0x000fe2000f8e00ff */
[----:B------:R-:W-:Y:S01]  /*16a0*/  ULOP3.LUT UR5, UR5, 0x3fff, URZ, 0xc0, !UPT ;  /* 0x00003fff05057892 */ /* 0x000fe2000f8ec03f */
[----:B------:R-:W-:Y:S01]  /*16b0*/  IMAD.WIDE R74, R5, 0x10, R74 ;  /* 0x00000010054a7825 */ /* 0x000fe200078e024a */
[----:B------:R-:W-:Y:S01]  /*16c0*/  LOP3.LUT R78, R78, 0x8, RZ, 0xc, !PT ;  /* 0x000000084e4e7812 */ /* 0x000fe200078e0cff */
[----:B------:R-:W-:Y:S01]  /*16d0*/  ULOP3.LUT UR44, UR4, 0x10000, URZ, 0xfc, !UPT ;  /* 0x00010000042c7892 */ /* 0x000fe2000f8efc3f */
[----:B------:R-:W-:Y:S01]  /*16e0*/  LOP3.LUT R80, R80, 0x18, RZ, 0x3c, !PT ;  /* 0x0000001850507812 */ /* 0x000fe200078e3cff */
[----:B------:R-:W-:Y:S01]  /*16f0*/  VIADD R79, R77, UR42 ;  /* 0x0000002a4d4f7c36 */ /* 0x000fe20008000000 */
[----:B------:R-:W-:Y:S01]  /*1700*/  ULOP3.LUT UR45, UR5, 0x10000, URZ, 0xfc, !UPT ;  /* 0x00010000052d7892 */ /* 0x000fe2000f8efc3f */
[----:B------:R-:W-:-:S11]  /*1710*/  VIADD R81, R81, UR6 ;  /* 0x0000000651517c36 */ /* 0x000fd60008000000 */
.L_x_131:
[----:B------:R-:W-:Y:S01]  /*1720*/  SHF.L.U32 R0, R83, 0x1f, RZ ;  /* 0x0000001f53007819 */ /* 0x000fe200000006ff */
[----:B------:R-:W-:Y:S02]  /*1730*/  ULDC UR4, c[0x0][0x28c] ;  /* 0x0000a30000047ab9 */ /* 0x000fe40000000800 */
[----:B------:R-:W-:Y:S01]  /*1740*/  ISETP.LT.AND P1, PT, RZ, UR4, PT ;  /* 0x00000004ff007c0c */ /* 0x000fe2000bf21270 */
[----:B-1----:R-:W1:Y:S02]  /*1750*/  SYNCS.PHASECHK.TRANS64.TRYWAIT P0, [R77+UR42], R0 ;  /* 0x000000004d0075a7 */ /* 0x002e64000800016a */
[----:B-1-34-:R-:W-:Y:S10]  /*1760*/  @!P0 BRA `(.L_x_16) ;  /* 0x0000005800ec8947 */ /* 0x01aff40003800000 */
.L_x_171:
[----:B------:R-:W-:Y:S05]  /*1770*/  @P1 BRA `(.L_x_17) ;  /* 0x0000000000401947 */ /* 0x000fea0003800000 */
[----:B-1----:R-:W-:Y:S01]  /*1780*/  MOV R0, 0x0 ;  /* 0x0000000000007802 */ /* 0x002fe20000000f00 */
[----:B------:R-:W-:Y:S01]  /*1790*/  ULDC.64 UR4, c[0x4][0x68] ;  /* 0x01001a0000047ab9 */ /* 0x000fe20000000a00 */
[----:B------:R-:W-:Y:S01]  /*17a0*/  ULDC.64 UR6, c[0x4][0x8] ;  /* 0x0100020000067ab9 */ /* 0x000fe20000000a00 */
[----:B------:R-:W-:Y:S01]  /*17b0*/  IMAD.U32 R4, RZ, RZ, UR4 ;  /* 0x00000004ff047e24 */ /* 0x000fe2000f8e00ff */
[----:B------:R1:W2:Y:S01]  /*17c0*/  LDC.64 R14, c[0x4][R0] ;  /* 0x01000000000e7b82 */ /* 0x0002a20000000a00 */
[----:B------:R-:W-:Y:S01]  /*17d0*/  IMAD.U32 R5, RZ, RZ, UR5 ;  /* 0x00000005ff057e24 */ /* 0x000fe2000f8e00ff */
[----:B------:R-:W-:Y:S01]  /*17e0*/  ULDC.64 UR4, c[0x4][0x70] ;  /* 0x01001c0000047ab9 */ /* 0x000fe20000000a00 */
[----:B------:R-:W-:Y:S02]  /*17f0*/  IMAD.U32 R10, RZ, RZ, UR6 ;  /* 0x00000006ff0a7e24 */ /* 0x000fe4000f8e00ff */
[----:B------:R-:W-:Y:S02]  /*1800*/  IMAD.U32 R6, RZ, RZ, UR4 ;  /* 0x00000004ff067e24 */ /* 0x000fe4000f8e00ff */
[----:B------:R-:W-:-:S02]  /*1810*/  IMAD.U32 R7, RZ, RZ, UR5 ;  /* 0x00000005ff077e24 */ /* 0x000fc4000f8e00ff */
[----:B------:R-:W-:Y:S02]  /*1820*/  IMAD.U32 R11, RZ, RZ, UR7 ;  /* 0x00000007ff0b7e24 */ /* 0x000fe4000f8e00ff */
[----:B------:R-:W-:Y:S02]  /*1830*/  IMAD.MOV.U32 R8, RZ, RZ, 0x1e1 ;  /* 0x000001e1ff087424 */ /* 0x000fe400078e00ff */
[----:B0-----:R-:W-:Y:S02]  /*1840*/  IMAD.MOV.U32 R12, RZ, RZ, 0x1 ;  /* 0x00000001ff0c7424 */ /* 0x001fe400078e00ff */
[----:B-1----:R-:W-:-:S07]  /*1850*/  IMAD.MOV.U32 R13, RZ, RZ, RZ ;  /* 0x000000ffff0d7224 */ /* 0x002fce00078e00ff */
[----:B------:R-:W-:-:S07]  /*1860*/  LEPC R20, `(.L_x_17) ;  /* 0x000000001014794e */ /* 0x000fce0000000000 */
[----:B--2--5:R-:W-:Y:S05]  /*1870*/  CALL.ABS.NOINC R14 ;  /* 0x000000000e007343 */ /* 0x024fea0003c00000 */
.L_x_17:
[----:B------:R-:W-:-:S13]  /*1880*/  ISETP.NE.AND P0, PT, R82, 0x3, PT ;  /* 0x000000035200780c */ /* 0x000fda0003f05270 */
[----:B------:R-:W-:Y:S05]  /*1890*/  @!P0 BRA `(.L_x_18) ;  /* 0x0000000000048947 */ /* 0x000fea0003800000 */
[----:B------:R-:W-:Y:S01]  /*18a0*/  BPT.TRAP 0x1 ;  /* 0x000000040000795c */ /* 0x000fe20000300000 */
.L_x_18:
[----:B------:R-:W-:Y:S02]  /*18b0*/  IMAD.U32 R3, RZ, RZ, UR38 ;  /* 0x00000026ff037e24 */ /* 0x000fe4000f8e00ff */
[----:B-1----:R-:W-:-:S03]  /*18c0*/  IMAD.U32 R0, RZ, RZ, UR39 ;  /* 0x00000027ff007e24 */ /* 0x002fc6000f8e00ff */
[----:B------:R-:W-:Y:S02]  /*18d0*/  LEA R3, R3, UR41, 0x3 ;  /* 0x0000002903037c11 */ /* 0x000fe4000f8e18ff */
[----:B------:R-:W-:-:S04]  /*18e0*/  SHF.L.U32 R0, R0, 0x1f, RZ ;  /* 0x0000001f00007819 */ /* 0x000fc800000006ff */
[----:B------:R1:W2:Y:S01]  /*18f0*/  SYNCS.PHASECHK.TRANS64.TRYWAIT P1, [R3+URZ], R0 ;  /* 0x00000000030075a7 */ /* 0x0002a2000802017f */
[----:B------:R-:W-:Y:S05]  /*1900*/  @!P0 BRA `(.L_x_19) ;  /* 0x0000000000048947 */ /* 0x000fea0003800000 */
[----:B------:R-:W-:Y:S01]  /*1910*/  BPT.TRAP 0x1 ;  /* 0x000000040000795c */ /* 0x000fe20000300000 */
.L_x_19:
[----:B--2---:R-:W-:Y:S05]  /*1920*/  @P1 BRA `(.L_x_20) ;  /* 0x0000000000081947 */ /* 0x004fea0003800000 */
[----:B------:R-:W2:Y:S02]  /*1930*/  SYNCS.PHASECHK.TRANS64.TRYWAIT P1, [R3+URZ], R0 ;  /* 0x00000000030075a7 */ /* 0x000ea4000802017f */
[----:B--2---:R-:W-:Y:S05]  /*1940*/  @!P1 BRA `(.L_x_21) ;  /* 0x0000005800889947 */ /* 0x004fea0003800000 */
.L_x_20:
[----:B------:R-:W-:Y:S05]  /*1950*/  WARPSYNC.ALL ;  /* 0x0000000000007948 */ /* 0x000fea0003800000 */
[----:B------:R-:W-:Y:S01]  /*1960*/  ULEA UR4, UR38, UR45, 0x8 ;  /* 0x0000002d26047291 */ /* 0x000fe2000f8e403f */
[----:B------:R-:W-:Y:S01]  /*1970*/  WARPGROUP.ARRIVE ;  /* 0x00000000000079c5 */ /* 0x000fe20000000000 */
[----:B------:R-:W-:Y:S01]  /*1980*/  UIMAD UR6, UR38, 0x180, UR44 ;  /* 0x00000180260678a4 */ /* 0x000fe2000f8e022c */
[----:B-12---:R-:W-:Y:S01]  /*1990*/  IMAD.U32 R0, RZ, RZ, UR43 ;  /* 0x0000002bff007e24 */ /* 0x006fe2000f8e00ff */
[----:B------:R-:W-:Y:S01]  /*19a0*/  UMOV UR5, 0x80000020 ;  /* 0x8000002000057882 */ /* 0x000fe20000000000 */
[----:B------:R-:W-:-:S03]  /*19b0*/  UMOV UR7, 0x80000020 ;  /* 0x8000002000077882 */ /* 0x000fc60000000000 */
[----:B------:R-:W-:-:S03]  /*19c0*/  ISETP.GE.AND P1, PT, R0, 0x1, PT ;  /* 0x000000010000780c */ /* 0x000fc60003f26270 */
[----:B------:R-:W-:Y:S01]  /*19d0*/  HGMMA.64x96x16.F32 R24, gdesc[UR4], RZ, !UPT, gsb0 ;  /* 0x01600000041879f0 */ /* 0x000fe2000c0008ff */
[----:B------:R-:W-:Y:S02]  /*19e0*/  UIADD3 UR4, UR4, 0x2, URZ ;  /* 0x0000000204047890 */ /* 0x000fe4000fffe03f */
[----:B------:R-:W-:Y:S01]  /*19f0*/  UIADD3 UR6, UR6, 0x2, URZ ;  /* 0x0000000206067890 */ /* 0x000fe2000fffe03f */
[----:B------:R-:W-:Y:S01]  /*1a00*/  UMOV UR5, 0x80000020 ;  /* 0x8000002000057882 */ /* 0x000fe20000000000 */
[----:B------:R-:W-:Y:S01]  /*1a10*/  UMOV UR7, 0x80000020 ;  /* 0x8000002000077882 */ /* 0x000fe20000000000 */
[----:B------:R-:W-:Y:S02]  /*1a20*/  WARPGROUP.DEPBAR.LE gsb0, 0x0 ;  /* 0x00008000000079c5 */ /* 0x000fe40000010000 */
[----:B------:R-:W-:-:S06]  /*1a30*/  WARPGROUP.ARRIVE ;  /* 0x00000000000079c5 */ /* 0x000fcc0000000000 */
[----:B------:R-:W-:Y:S03]  /*1a40*/  HGMMA.64x96x16.F32 R24, gdesc[UR4], R24, gsb0 ;  /* 0x01600000041879f0 */ /* 0x000fe60008000818 */
[----:B------:R-:W-:Y:S02]  /*1a50*/  WARPGROUP.DEPBAR.LE gsb0, 0x0 ;  /* 0x00008000000079c5 */ /* 0x000fe40000010000 */
[----:B------:R-:W-:Y:S05]  /*1a60*/  @!P1 BRA `(.L_x_22) ;  /* 0x0000000000d09947 */ /* 0x000fea0003800000 */
[----:B------:R-:W-:Y:S01]  /*1a70*/  UIADD3 UR4, UR38, 0x1, URZ ;  /* 0x0000000126047890 */ /* 0x000fe2000fffe03f */
[----:B------:R-:W-:Y:S01]  /*1a80*/  IMAD.U32 R0, RZ, RZ, UR43 ;  /* 0x0000002bff007e24 */ /* 0x000fe2000f8e00ff */
[----:B------:R-:W-:Y:S02]  /*1a90*/  UMOV UR9, UR38 ;  /* 0x0000002600097c82 */ /* 0x000fe40008000000 */
[----:B------:R-:W-:-:S04]  /*1aa0*/  UISETP.NE.AND UP0, UPT, UR4, 0x16, UPT ;  /* 0x000000160400788c */ /* 0x000fc8000bf05270 */
[----:B------:R-:W-:Y:S02]  /*1ab0*/  USEL UR5, URZ, 0x1, UP0 ;  /* 0x000000013f057887 */ /* 0x000fe40008000000 */
[----:B------:R-:W-:Y:S02]  /*1ac0*/  USEL UR8, UR4, URZ, UP0 ;  /* 0x0000003f04087287 */ /* 0x000fe40008000000 */
[----:B------:R-:W-:-:S06]  /*1ad0*/  ULOP3.LUT UR5, UR39, UR5, URZ, 0x3c, !UPT ;  /* 0x0000000527057292 */ /* 0x000fcc000f8e3c3f */
[----:B------:R-:W-:-:S07]  /*1ae0*/  IMAD.U32 R5, RZ, RZ, UR5 ;  /* 0x00000005ff057e24 */ /* 0x000fce000f8e00ff */
.L_x_29:
[----:B-12---:R-:W-:Y:S05]  /*1af0*/  @!P0 BRA `(.L_x_23) ;  /* 0x0000000000048947 */ /* 0x006fea0003800000 */
[----:B------:R-:W-:Y:S01]  /*1b00*/  BPT.TRAP 0x1 ;  /* 0x000000040000795c */ /* 0x000fe20000300000 */
.L_x_23:
[----:B------:R-:W-:Y:S01]  /*1b10*/  ULEA UR4, UR8, UR41, 0x3 ;  /* 0x0000002908047291 */ /* 0x000fe2000f8e183f */
[----:B------:R-:W-:-:S08]  /*1b20*/  SHF.L.U32 R3, R5, 0x1f, RZ ;  /* 0x0000001f05037819 */ /* 0x000fd000000006ff */
[----:B------:R1:W2:Y:S01]  /*1b30*/  SYNCS.PHASECHK.TRANS64.TRYWAIT P1, [UR4], R3 ;  /* 0x00000003ff0075a7 */ /* 0x0002a20008020144 */
[----:B------:R-:W-:Y:S05]  /*1b40*/  @!P0 BRA `(.L_x_24) ;  /* 0x0000000000048947 */ /* 0x000fea0003800000 */
[----:B------:R-:W-:Y:S01]  /*1b50*/  BPT.TRAP 0x1 ;  /* 0x000000040000795c */ /* 0x000fe20000300000 */
.L_x_24:
[----:B--2---:R-:W-:Y:S05]  /*1b60*/  @P1 BRA `(.L_x_25) ;  /* 0x0000000000081947 */ /* 0x004fea0003800000 */
[----:B------:R-:W2:Y:S02]  /*1b70*/  SYNCS.PHASECHK.TRANS64.TRYWAIT P1, [UR4], R3 ;  /* 0x00000003ff0075a7 */ /* 0x000ea40008020144 */
[----:B--2---:R-:W-:Y:S05]  /*1b80*/  @!P1 BRA `(.L_x_26) ;  /* 0x00000058000c9947 */ /* 0x004fea0003800000 */
.L_x_25:
[----:B------:R-:W-:Y:S01]  /*1b90*/  ULEA UR4, UR8, UR45, 0x8 ;  /* 0x0000002d08047291 */ /* 0x000fe2000f8e403f */
[----:B------:R-:W-:Y:S01]  /*1ba0*/  WARPGROUP.ARRIVE ;  /* 0x00000000000079c5 */ /* 0x000fe20000000000 */
[----:B------:R-:W-:Y:S01]  /*1bb0*/  UIMAD UR6, UR8, 0x180, UR44 ;  /* 0x00000180080678a4 */ /* 0x000fe2000f8e022c */
[----:B------:R-:W-:Y:S01]  /*1bc0*/  UMOV UR5, 0x80000020 ;  /* 0x8000002000057882 */ /* 0x000fe20000000000 */
[----:B------:R-:W-:-:S07]  /*1bd0*/  UMOV UR7, 0x80000020 ;  /* 0x8000002000077882 */ /* 0x000fce0000000000 */
[----:B------:R-:W-:Y:S01]  /*1be0*/  HGMMA.64x96x16.F32 R24, gdesc[UR4], R24, gsb0 ;  /* 0x01600000041879f0 */ /* 0x000fe20008000818 */
        /* <DEDUP_REMOVED lines=9> */
[----:B------:R-:W-:Y:S01]  /*1c80*/  BPT.TRAP 0x1 ;  /* 0x000000040000795c */ /* 0x000fe20000300000 */
.L_x_27:
[----:B------:R-:W-:Y:S01]  /*1c90*/  ULEA UR4, UR9, UR41, 0x3 ;  /* 0x0000002909047291 */ /* 0x000fe2000f8e183f */
[----:B------:R-:W-:-:S03]  /*1ca0*/  ISETP.GT.U32.AND P1, PT, R16, 0x1, PT ;  /* 0x000000011000780c */ /* 0x000fc60003f24070 */
[----:B------:R-:W-:-:S04]  /*1cb0*/  UIADD3 UR4, UR4, 0xb0, URZ ;  /* 0x000000b004047890 */ /* 0x000fc8000fffe03f */
[----:B------:R-:W-:-:S09]  /*1cc0*/  UPRMT UR4, URZ, 0x654, UR4 ;  /* 0x000006543f047896 */ /* 0x000fd20008000004 */
[----:B------:R-:W-:Y:S01]  /*1cd0*/  SYNCS.ARRIVE.TRANS64.RED.A1T0 RZ, [UR4], RZ ;  /* 0x000000ffffff79a7 */ /* 0x000fe20008100404 */
[----:B------:R-:W-:Y:S05]  /*1ce0*/  @P1 BRA `(.L_x_28) ;  /* 0x0000000000041947 */ /* 0x000fea0003800000 */
[----:B------:R-:W-:Y:S01]  /*1cf0*/  BPT.TRAP 0x1 ;  /* 0x000000040000795c */ /* 0x000fe20000300000 */
.L_x_28:
[----:B------:R-:W-:Y:S01]  /*1d00*/  UIADD3 UR8, UR8, 0x1, URZ ;  /* 0x0000000108087890 */ /* 0x000fe2000fffe03f */
[C---:B------:R-:W-:Y:S01]  /*1d10*/  ISETP.GT.AND P1, PT, R0.reuse, 0x1, PT ;  /* 0x000000010000780c */ /* 0x040fe20003f24270 */
[----:B------:R-:W-:Y:S01]  /*1d20*/  UIADD3 UR9, UR9, 0x1, URZ ;  /* 0x0000000109097890 */ /* 0x000fe2000fffe03f */
[----:B------:R-:W-:Y:S01]  /*1d30*/  VIADD R0, R0, 0xffffffff ;  /* 0xffffffff00007836 */ /* 0x000fe20000000000 */
[----:B------:R-:W-:Y:S02]  /*1d40*/  UISETP.NE.AND UP0, UPT, UR8, 0x16, UPT ;  /* 0x000000160800788c */ /* 0x000fe4000bf05270 */
[----:B------:R-:W-:Y:S02]  /*1d50*/  UISETP.NE.AND UP1, UPT, UR9, 0x16, UPT ;  /* 0x000000160900788c */ /* 0x000fe4000bf25270 */
[----:B------:R-:W-:Y:S02]  /*1d60*/  USEL UR4, URZ, 0x1, UP0 ;  /* 0x000000013f047887 */ /* 0x000fe40008000000 */
[----:B------:R-:W-:-:S02]  /*1d70*/  USEL UR8, UR8, URZ, UP0 ;  /* 0x0000003f08087287 */ /* 0x000fc40008000000 */
[----:B------:R-:W-:Y:S02]  /*1d80*/  USEL UR9, UR9, URZ, UP1 ;  /* 0x0000003f09097287 */ /* 0x000fe40008800000 */
[----:B------:R-:W-:Y:S01]  /*1d90*/  LOP3.LUT R5, R5, UR4, RZ, 0x3c, !PT ;  /* 0x0000000405057c12 */ /* 0x000fe2000f8e3cff */
[----:B------:R-:W-:Y:S09]  /*1da0*/  @P1 BRA `(.L_x_29) ;  /* 0xfffffffc00501947 */ /* 0x000ff2000383ffff */
.L_x_22:
[----:B------:R-:W3:Y:S01]  /*1db0*/  LDC R0, c[0x0][0x28c] ;  /* 0x0000a300ff007b82 */ /* 0x000ee20000000800 */
[----:B------:R4:W-:Y:S01]  /*1dc0*/  SYNCS.ARRIVE.TRANS64.A1T0 RZ, [R78+UR47], RZ ;  /* 0x000000ff4eff79a7 */ /* 0x0009e2000810002f */
[----:B---3--:R-:W-:-:S13]  /*1dd0*/  ISETP.GE.AND P1, PT, R0, 0x1, PT ;  /* 0x000000010000780c */ /* 0x008fda0003f26270 */
[----:B----4-:R-:W-:Y:S05]  /*1de0*/  @!P1 BRA `(.L_x_30) ;  /* 0x0000000000349947 */ /* 0x010fea0003800000 */
[----:B------:R-:W-:Y:S05]  /*1df0*/  @!P0 BRA `(.L_x_31) ;  /* 0x0000000000048947 */ /* 0x000fea0003800000 */
[----:B------:R-:W-:Y:S01]  /*1e00*/  BPT.TRAP 0x1 ;  /* 0x000000040000795c */ /* 0x000fe20000300000 */
.L_x_31:
[----:B------:R-:W-:Y:S01]  /*1e10*/  UIADD3 UR6, UR43, UR38, URZ ;  /* 0x000000262b067290 */ /* 0x000fe2000fffe03f */
[----:B------:R-:W-:-:S03]  /*1e20*/  ISETP.GT.U32.AND P0, PT, R16, 0x1, PT ;  /* 0x000000011000780c */ /* 0x000fc60003f04070 */
[----:B------:R-:W-:-:S04]  /*1e30*/  UIMAD.WIDE.U32 UR4, UR6, -0x45d1745d, URZ ;  /* 0xba2e8ba3060478a5 */ /* 0x000fc8000f8e003f */
[----:B------:R-:W-:-:S04]  /*1e40*/  USHF.R.U32.HI UR4, URZ, 0x4, UR5 ;  /* 0x000000043f047899 */ /* 0x000fc80008011605 */
[----:B------:R-:W-:-:S04]  /*1e50*/  UIMAD UR6, UR4, -0x16, UR6 ;  /* 0xffffffea040678a4 */ /* 0x000fc8000f8e0206 */
[----:B------:R-:W-:-:S04]  /*1e60*/  ULEA UR6, UR6, UR41, 0x3 ;  /* 0x0000002906067291 */ /* 0x000fc8000f8e183f */
[----:B------:R-:W-:-:S04]  /*1e70*/  UIADD3 UR6, UR6, 0xb0, URZ ;  /* 0x000000b006067890 */ /* 0x000fc8000fffe03f */
[----:B------:R-:W-:-:S09]  /*1e80*/  UPRMT UR6, URZ, 0x654, UR6 ;  /* 0x000006543f067896 */ /* 0x000fd20008000006 */
[----:B------:R-:W-:Y:S01]  /*1e90*/  SYNCS.ARRIVE.TRANS64.RED.A1T0 RZ, [UR6], RZ ;  /* 0x000000ffffff79a7 */ /* 0x000fe20008100406 */
[----:B------:R-:W-:Y:S05]  /*1ea0*/  @P0 BRA `(.L_x_30) ;  /* 0x0000000000040947 */ /* 0x000fea0003800000 */
[----:B------:R-:W-:Y:S01]  /*1eb0*/  BPT.TRAP 0x1 ;  /* 0x000000040000795c */ /* 0x000fe20000300000 */
.L_x_30:
[----:B------:R-:W-:Y:S01]  /*1ec0*/  SHF.L.U32 R0, R83, 0x1f, RZ ;  /* 0x0000001f53007819 */ /* 0x000fe200000006ff */
[----:B------:R-:W-:Y:S01]  /*1ed0*/  UIADD3 UR38, UR46, UR38, URZ ;  /* 0x000000262e267290 */ /* 0x000fe2000fffe03f */
[----:B------:R-:W3:Y:S01]  /*1ee0*/  LDC R9, c[0x0][0x288] ;  /* 0x0000a200ff097b82 */ /* 0x000ee20000000800 */
[----:B------:R-:W-:Y:S01]  /*1ef0*/  UISETP.GE.U32.AND UP1, UPT, UR46, 0x16, UPT ;  /* 0x000000162e00788c */ /* 0x000fe2000bf26070 */
[----:B------:R-:W-:Y:S01]  /*1f00*/  IMAD.SHL.U32 R6, R76, 0x2, RZ ;  /* 0x000000024c067824 */ /* 0x000fe200078e00ff */
[----:B------:R-:W-:Y:S02]  /*1f10*/  UISETP.GT.U32.AND UP0, UPT, UR38, 0x15, UPT ;  /* 0x000000152600788c */ /* 0x000fe4000bf04070 */
[----:B------:R-:W-:Y:S02]  /*1f20*/  UIMAD.WIDE.U32 UR4, UR38, -0x45d1745d, URZ ;  /* 0xba2e8ba3260478a5 */ /* 0x000fe4000f8e003f */
[----:B------:R-:W-:Y:S01]  /*1f30*/  UISETP.LT.U32.AND UP0, UPT, UR46, 0x16, UP0 ;  /* 0x000000162e00788c */ /* 0x000fe20008701070 */
[----:B------:R-:W4:Y:S01]  /*1f40*/  SYNCS.PHASECHK.TRANS64.TRYWAIT P0, [R77+UR42+0x10], R0 ;  /* 0x000010004d0075a7 */ /* 0x000f22000800016a */
[----:B------:R-:W-:Y:S01]  /*1f50*/  USHF.R.U32.HI UR4, URZ, 0x4, UR5 ;  /* 0x000000043f047899 */ /* 0x000fe20008011605 */
[----:B------:R-:W-:Y:S01]  /*1f60*/  SHF.R.S32.HI R7, RZ, 0x1f, R6 ;  /* 0x0000001fff077819 */ /* 0x000fe20000011406 */
[----:B------:R-:W-:-:S02]  /*1f70*/  USEL UR6, URZ, 0x1, !UP0 ;  /* 0x000000013f067887 */ /* 0x000fc4000c000000 */
[----:B------:R-:W-:Y:S02]  /*1f80*/  UIMAD UR38, UR4, -0x16, UR38 ;  /* 0xffffffea042678a4 */ /* 0x000fe4000f8e0226 */
[----:B------:R-:W-:-:S04]  /*1f90*/  ULOP3.LUT UR39, UR39, UR6, URZ, 0x3c, !UPT ;  /* 0x0000000627277292 */ /* 0x000fc8000f8e3c3f */
[----:B------:R-:W-:Y:S01]  /*1fa0*/  @UP1 ULOP3.LUT UR39, UR39, 0x1, UR4, 0x78, !UPT ;  /* 0x0000000127271892 */ /* 0x000fe2000f8e7804 */
[----:B---34-:R-:W-:Y:S11]  /*1fb0*/  @!P0 BRA `(.L_x_32) ;  /* 0x0000005400188947 */ /* 0x018ff60003800000 */
.L_x_172:
[----:B---3--:R-:W-:Y:S01]  /*1fc0*/  IMAD.SHL.U32 R0, R19, 0x40, RZ ;  /* 0x0000004013007824 */ /* 0x008fe200078e00ff */
[----:B------:R-:W-:Y:S01]  /*1fd0*/  ULDC UR6, c[0x0][0x284] ;  /* 0x0000a10000067ab9 */ /* 0x000fe20000000800 */
[----:B------:R-:W-:Y:S01]  /*1fe0*/  IMAD R14, R22, 0x60, RZ ;  /* 0x00000060160e7824 */ /* 0x000fe200078e02ff */
[----:B------:R-:W-:Y:S01]  /*1ff0*/  SHF.R.S32.HI R11, RZ, 0x1f, R2 ;  /* 0x0000001fff0b7819 */ /* 0x000fe20000011402 */
[----:B------:R-:W-:Y:S01]  /*2000*/  ULDC.64 UR4, c[0x0][0x5d0] ;  /* 0x0001740000047ab9 */ /* 0x000fe20000000a00 */
[----:B------:R-:W-:Y:S01]  /*2010*/  ISETP.GE.AND P0, PT, R0, UR6, PT ;  /* 0x0000000600007c0c */ /* 0x000fe2000bf06270 */
[----:B--2---:R-:W-:Y:S01]  /*2020*/  IMAD.WIDE.U32 R4, R2, UR4, R6 ;  /* 0x0000000402047c25 */ /* 0x004fe2000f8e0006 */
[----:B------:R-:W-:Y:S02]  /*2030*/  SHF.R.S32.HI R15, RZ, 0x1f, R14 ;  /* 0x0000001fff0f7819 */ /* 0x000fe4000001140e */
[C---:B------:R-:W-:Y:S01]  /*2040*/  ISETP.GE.OR P0, PT, R14.reuse, R9, P0 ;  /* 0x000000090e00720c */ /* 0x040fe20000706670 */
[----:B-1----:R-:W-:Y:S01]  /*2050*/  IMAD R3, R11, UR4, RZ ;  /* 0x000000040b037c24 */ /* 0x002fe2000f8e02ff */
[----:B------:R-:W-:-:S03]  /*2060*/  IADD3 R4, P1, R14, R4, RZ ;  /* 0x000000040e047210 */ /* 0x000fc60007f3e0ff */
[----:B------:R-:W-:-:S05]  /*2070*/  IMAD R3, R2, UR5, R3 ;  /* 0x0000000502037c24 */ /* 0x000fca000f8e0203 */
[----:B------:R-:W-:-:S03]  /*2080*/  IADD3.X R5, R15, R5, R3, P1, !PT ;  /* 0x000000050f057210 */ /* 0x000fc60000ffe403 */
[----:B------:R-:W-:Y:S05]  /*2090*/  @P0 BRA `(.L_x_33) ;  /* 0x0000003000700947 */ /* 0x000fea0003800000 */
[----:B------:R-:W1:Y:S01]  /*20a0*/  LDC.64 R90, c[0x0][0x5c8] ;  /* 0x00017200ff5a7b82 */ /* 0x000e620000000a00 */
[----:B-----5:R-:W-:Y:S01]  /*20b0*/  FSETP.NEU.AND P0, PT, R73, RZ, PT ;  /* 0x000000ff4900720b */ /* 0x020fe20003f0d000 */
[----:B------:R-:W-:Y:S01]  /*20c0*/  IMAD R3, R76, -0x2, R9 ;  /* 0xfffffffe4c037824 */ /* 0x000fe200078e0209 */
[----:B------:R-:W-:Y:S01]  /*20d0*/  BSSY B0, `(.L_x_33) ;  /* 0x0000318000007945 */ /* 0x000fe20003800000 */
[----:B------:R-:W-:-:S04]  /*20e0*/  IMAD.WIDE R84, R19, 0x40, R74 ;  /* 0x0000004013547825 */ /* 0x000fc800078e024a */
[----:B------:R-:W-:Y:S02]  /*20f0*/  IMAD.IADD R3, R3, 0x1, -R14 ;  /* 0x0000000103037824 */ /* 0x000fe400078e0a0e */
[----:B------:R-:W-:-:S03]  /*2100*/  IMAD.IADD R0, R81, 0x1, -R0 ;  /* 0x0000000151007824 */ /* 0x000fc600078e0a00 */
[----:B------:R-:W-:-:S04]  /*2110*/  ISETP.GT.AND P2, PT, R3, RZ, PT ;  /* 0x000000ff0300720c */ /* 0x000fc80003f44270 */
[----:B------:R-:W-:Y:S01]  /*2120*/  ISETP.GT.AND P1, PT, R0, RZ, P2 ;  /* 0x000000ff0000720c */ /* 0x000fe20001724270 */
[-C--:B-1----:R-:W-:Y:S02]  /*2130*/  IMAD R8, R85, R90.reuse, RZ ;  /* 0x0000005a55087224 */ /* 0x082fe400078e02ff */
[----:B------:R-:W-:-:S04]  /*2140*/  IMAD.WIDE.U32 R86, R84, R90, R4 ;  /* 0x0000005a54567225 */ /* 0x000fc800078e0004 */
[----:B------:R-:W-:-:S04]  /*2150*/  IMAD R5, R84, R91, R8 ;  /* 0x0000005b54057224 */ /* 0x000fc800078e0208 */
[----:B------:R-:W-:Y:S01]  /*2160*/  IMAD.IADD R9, R87, 0x1, R5 ;  /* 0x0000000157097824 */ /* 0x000fe200078e0205 */
[----:B------:R-:W-:Y:S06]  /*2170*/  @!P0 BRA `(.L_x_34) ;  /* 0x0000002000848947 */ /* 0x000fec0003800000 */
[----:B------:R-:W1:Y:S01]  /*2180*/  LDC.64 R88, c[0x0][0x5b8] ;  /* 0x00016e00ff587b82 */ /* 0x000e620000000a00 */
[----:B------:R-:W-:-:S07]  /*2190*/  ULDC.64 UR4, c[0x0][0x5c0] ;  /* 0x0001700000047ab9 */ /* 0x000fce0000000a00 */
[----:B------:R-:W2:Y:S08]  /*21a0*/  LDC.64 R92, c[0x0][0x5b0] ;  /* 0x00016c00ff5c7b82 */ /* 0x000eb00000000a00 */
[----:B------:R-:W0:Y:S01]  /*21b0*/  LDC.64 R94, c[0x0][0x5a8] ;  /* 0x00016a00ff5e7b82 */ /* 0x000e220000000a00 */
[-C--:B-1----:R-:W-:Y:S02]  /*21c0*/  IMAD R8, R11, R88.reuse, RZ ;  /* 0x000000580b087224 */ /* 0x082fe400078e02ff */
[----:B------:R-:W-:-:S04]  /*21d0*/  IMAD.WIDE.U32 R4, R2, R88, R6 ;  /* 0x0000005802047225 */ /* 0x000fc800078e0006 */
[----:B------:R-:W-:Y:S01]  /*21e0*/  IMAD R87, R2, R89, R8 ;  /* 0x0000005902577224 */ /* 0x000fe200078e0208 */
[----:B------:R-:W-:Y:S01]  /*21f0*/  IADD3 R10, P0, R14, R4, RZ ;  /* 0x000000040e0a7210 */ /* 0x000fe20007f1e0ff */
[----:B--2---:R-:W-:-:S03]  /*2200*/  IMAD R4, R85, R92, RZ ;  /* 0x0000005c55047224 */ /* 0x004fc600078e02ff */
[----:B------:R-:W-:Y:S01]  /*2210*/  IADD3.X R11, R15, R5, R87, P0, !PT ;  /* 0x000000050f0b7210 */ /* 0x000fe200007fe457 */
[C---:B------:R-:W-:Y:S02]  /*2220*/  IMAD R89, R84.reuse, R93, R4 ;  /* 0x0000005d54597224 */ /* 0x040fe400078e0204 */
[----:B------:R-:W-:-:S04]  /*2230*/  IMAD.WIDE.U32 R4, R84, R92, R10 ;  /* 0x0000005c54047225 */ /* 0x000fc800078e000a */
[----:B------:R-:W-:Y:S01]  /*2240*/  IMAD.IADD R5, R5, 0x1, R89 ;  /* 0x0000000105057824 */ /* 0x000fe200078e0259 */
[----:B0-----:R-:W-:-:S04]  /*2250*/  LEA R12, P0, R4, R94, 0x1 ;  /* 0x0000005e040c7211 */ /* 0x001fc800078008ff */
[----:B------:R-:W-:-:S05]  /*2260*/  LEA.HI.X R13, R4, R95, R5, 0x1, P0 ;  /* 0x0000005f040d7211 */ /* 0x000fca00000f0c05 */
[----:B------:R-:W2:Y:S01]  /*2270*/  @P1 LDG.E.LTC128B.U16 R19, desc[UR36][R12.64] ;  /* 0x000000240c131981 */ /* 0x000ea2000c1e1520 */
[----:B------:R-:W-:Y:S01]  /*2280*/  IMAD.WIDE.U32 R4, R84, R92, R14 ;  /* 0x0000005c54047225 */ /* 0x000fe200078e000e */
[----:B------:R-:W-:Y:S02]  /*2290*/  BSSY B1, `(.L_x_35) ;  /* 0x0000015000017945 */ /* 0x000fe40003800000 */
[----:B------:R-:W-:-:S04]  /*22a0*/  IADD3 R20, P0, R6, R4, RZ ;  /* 0x0000000406147210 */ /* 0x000fc80007f1e0ff */
[----:B------:R-:W-:Y:S02]  /*22b0*/  IADD3.X R21, R7, R89, R5, P0, !PT ;  /* 0x0000005907157210 */ /* 0x000fe400007fe405 */
[----:B------:R-:W-:Y:S01]  /*22c0*/  LEA R8, P0, R86, UR4, 0x1 ;  /* 0x0000000456087c11 */ /* 0x000fe2000f8008ff */
[----:B------:R-:W-:-:S03]  /*22d0*/  IMAD.WIDE.U32 R20, R2, R88, R20 ;  /* 0x0000005802147225 */ /* 0x000fc600078e0014 */
[----:B------:R-:W-:Y:S02]  /*22e0*/  LEA.HI.X R9, R86, UR5, R9, 0x1, P0 ;  /* 0x0000000556097c11 */ /* 0x000fe400080f0c09 */
[----:B------:R-:W-:-:S04]  /*22f0*/  ISETP.GT.AND P0, PT, R3, 0x1, PT ;  /* 0x000000010300780c */ /* 0x000fc80003f04270 */
[----:B------:R-:W-:Y:S01]  /*2300*/  ISETP.GT.AND P3, PT, R0, RZ, P0 ;  /* 0x000000ff0000720c */ /* 0x000fe20000764270 */
[----:B--2---:R-:W-:-:S05]  /*2310*/  HADD2.F32 R4, -RZ, R19.H0_H0 ;  /* 0x20000013ff047230 */ /* 0x004fca0000004100 */
[----:B------:R-:W-:Y:S01]  /*2320*/  FMUL R5, R4, R73 ;  /* 0x0000004904057220 */ /* 0x000fe20000400000 */
[----:B------:R-:W-:-:S03]  /*2330*/  LEA R4, P4, R20, R94, 0x1 ;  /* 0x0000005e14047211 */ /* 0x000fc600078808ff */
[----:B------:R-:W-:-:S05]  /*2340*/  FFMA R5, R24, R72, R5 ;  /* 0x0000004818057223 */ /* 0x000fca0000000005 */
[----:B------:R-:W-:Y:S01]  /*2350*/  F2FP.F16.F32.PACK_AB R12, RZ, R5 ;  /* 0x00000005ff0c723e */ /* 0x000fe200000000ff */
[----:B------:R-:W-:-:S03]  /*2360*/  IMAD.IADD R5, R87, 0x1, R21 ;  /* 0x0000000157057824 */ /* 0x000fc600078e0215 */
[----:B------:R-:W-:Y:S01]  /*2370*/  PRMT R13, R12, 0x7610, R13 ;  /* 0x000076100c0d7816 */ /* 0x000fe2000000000d */
[----:B------:R-:W-:Y:S01]  /*2380*/  IMAD.SHL.U32 R12, R92, 0x8, RZ ;  /* 0x000000085c0c7824 */ /* 0x000fe200078e00ff */
[----:B------:R-:W-:-:S03]  /*2390*/  LEA.HI.X R5, R20, R95, R5, 0x1, P4 ;  /* 0x0000005f14057211 */ /* 0x000fc600020f0c05 */
[----:B------:R0:W-:Y:S02]  /*23a0*/  @P1 STG.E.U16 desc[UR36][R8.64], R13 ;  /* 0x0000000d08001986 */ /* 0x0001e4000c101524 */
[----:B0-----:R-:W-:Y:S01]  /*23b0*/  SHF.L.U64.HI R13, R92, 0x3, R93 ;  /* 0x000000035c0d7819 */ /* 0x001fe2000001025d */
[----:B------:R-:W-:Y:S06]  /*23c0*/  @!P3 BRA `(.L_x_36) ;  /* 0x000000000004b947 */ /* 0x000fec0003800000 */
[----:B------:R0:W5:Y:S02]  /*23d0*/  LDG.E.LTC128B.U16 R19, desc[UR36][R4.64+0x2] ;  /* 0x0000022404137981 */ /* 0x000164000c1e1520 */
.L_x_36:
[----:B------:R-:W-:Y:S05]  /*23e0*/  BSYNC B1 ;  /* 0x0000000000017941 */ /* 0x000fea0003800000 */
.L_x_35:
[----:B-----5:R-:W-:Y:S01]  /*23f0*/  HADD2.F32 R20, -RZ, R19.H0_H0 ;  /* 0x20000013ff147230 */ /* 0x020fe20000004100 */
[----:B------:R-:W-:Y:S01]  /*2400*/  ISETP.GT.AND P2, PT, R0, 0x8, P2 ;  /* 0x000000080000780c */ /* 0x000fe20001744270 */
[----:B------:R-:W-:-:S04]  /*2410*/  IMAD.WIDE.U32 R84, R84, R92, R12 ;  /* 0x0000005c54547225 */ /* 0x000fc800078e000c */
[----:B------:R-:W-:Y:S01]  /*2420*/  FMUL R20, R20, R73 ;  /* 0x0000004914147220 */ /* 0x000fe20000400000 */
[----:B------:R-:W-:Y:S01]  /*2430*/  IMAD.IADD R89, R89, 0x1, R85 ;  /* 0x0000000159597824 */ /* 0x000fe200078e0255 */
[----:B------:R-:W-:Y:S02]  /*2440*/  IADD3 R10, P1, R10, R84, RZ ;  /* 0x000000540a0a7210 */ /* 0x000fe40007f3e0ff */
[----:B------:R-:W-:-:S03]  /*2450*/  FFMA R20, R25, R72, R20 ;  /* 0x0000004819147223 */ /* 0x000fc60000000014 */
[----:B------:R-:W-:Y:S01]  /*2460*/  IMAD.X R11, R89, 0x1, R11, P1 ;  /* 0x00000001590b7824 */ /* 0x000fe200008e060b */
[C---:B------:R-:W-:Y:S02]  /*2470*/  LEA R12, P1, R10.reuse, R94, 0x1 ;  /* 0x0000005e0a0c7211 */ /* 0x040fe400078208ff */
[----:B------:R-:W-:Y:S02]  /*2480*/  F2FP.F16.F32.PACK_AB R20, RZ, R20 ;  /* 0x00000014ff14723e */ /* 0x000fe400000000ff */
[----:B------:R-:W-:-:S03]  /*2490*/  LEA.HI.X R13, R10, R95, R11, 0x1, P1 ;  /* 0x0000005f0a0d7211 */ /* 0x000fc600008f0c0b */
[----:B------:R1:W-:Y:S04]  /*24a0*/  @P3 STG.E.U16 desc[UR36][R8.64+0x2], R20 ;  /* 0x0000021408003986 */ /* 0x0003e8000c101524 */
[----:B------:R-:W2:Y:S01]  /*24b0*/  @P2 LDG.E.LTC128B.U16 R19, desc[UR36][R12.64] ;  /* 0x000000240c132981 */ /* 0x000ea2000c1e1520 */
[----:B------:R-:W-:Y:S01]  /*24c0*/  IADD3 R14, P1, P3, R6, R84, R14 ;  /* 0x00000054060e7210 */ /* 0x000fe20007b3e00e */
[----:B------:R-:W-:Y:S01]  /*24d0*/  BSSY B1, `(.L_x_37) ;  /* 0x0000011000017945 */ /* 0x000fe20003800000 */
[C---:B------:R-:W-:Y:S02]  /*24e0*/  SHF.L.U64.HI R11, R90.reuse, 0x4, R91 ;  /* 0x000000045a0b7819 */ /* 0x040fe4000001025b */
[----:B------:R-:W-:Y:S02]  /*24f0*/  IADD3.X R15, R7, R89, R15, P1, P3 ;  /* 0x00000059070f7210 */ /* 0x000fe40000fe640f */
[----:B------:R-:W-:-:S02]  /*2500*/  LEA R10, P1, R90, R8, 0x4 ;  /* 0x000000085a0a7211 */ /* 0x000fc400078220ff */
[----:B------:R-:W-:Y:S01]  /*2510*/  ISETP.GT.AND P0, PT, R0, 0x8, P0 ;  /* 0x000000080000780c */ /* 0x000fe20000704270 */
[----:B------:R-:W-:-:S04]  /*2520*/  IMAD.WIDE.U32 R14, R2, R88, R14 ;  /* 0x00000058020e7225 */ /* 0x000fc800078e000e */
[----:B------:R-:W-:Y:S02]  /*2530*/  IMAD.X R11, R11, 0x1, R9, P1 ;  /* 0x000000010b0b7824 */ /* 0x000fe400008e0609 */
[----:B------:R-:W-:Y:S02]  /*2540*/  IMAD.IADD R2, R87, 0x1, R15 ;  /* 0x0000000157027824 */ /* 0x000fe400078e020f */
[----:B--2---:R-:W-:-:S05]  /*2550*/  HADD2.F32 R6, -RZ, R19.H0_H0 ;  /* 0x20000013ff067230 */ /* 0x004fca0000004100 */
[----:B------:R-:W-:Y:S01]  /*2560*/  FMUL R7, R6, R73 ;  /* 0x0000004906077220 */ /* 0x000fe20000400000 */
[----:B------:R-:W-:-:S03]  /*2570*/  LEA R6, P3, R14, R94, 0x1 ;  /* 0x0000005e0e067211 */ /* 0x000fc600078608ff */
[----:B------:R-:W-:-:S05]  /*2580*/  FFMA R7, R26, R72, R7 ;  /* 0x000000481a077223 */ /* 0x000fca0000000007 */
[----:B------:R-:W-:Y:S02]  /*2590*/  F2FP.F16.F32.PACK_AB R12, RZ, R7 ;  /* 0x00000007ff0c723e */ /* 0x000fe400000000ff */
[----:B------:R-:W-:-:S03]  /*25a0*/  LEA.HI.X R7, R14, R95, R2, 0x1, P3 ;  /* 0x0000005f0e077211 */ /* 0x000fc600018f0c02 */
[----:B------:R1:W-:Y:S01]  /*25b0*/  @P2 STG.E.U16 desc[UR36][R10.64], R12 ;  /* 0x0000000c0a002986 */ /* 0x0003e2000c101524 */
[----:B------:R-:W-:Y:S05]  /*25c0*/  @!P0 BRA `(.L_x_38) ;  /* 0x0000000000048947 */ /* 0x000fea0003800000 */
[----:B------:R2:W5:Y:S02]  /*25d0*/  LDG.E.LTC128B.U16 R19, desc[UR36][R6.64+0x2] ;  /* 0x0000022406137981 */ /* 0x000564000c1e1520 */
.L_x_38:
[----:B------:R-:W-:Y:S05]  /*25e0*/  BSYNC B1 ;  /* 0x0000000000017941 */ /* 0x000fea0003800000 */
.L_x_37:
[----:B-----5:R-:W-:Y:S01]  /*25f0*/  HADD2.F32 R2, -RZ, R19.H0_H0 ;  /* 0x20000013ff027230 */ /* 0x020fe20000004100 */
[----:B------:R-:W-:Y:S01]  /*2600*/  ISETP.GT.AND P1, PT, R3, 0x8, PT ;  /* 0x000000080300780c */ /* 0x000fe20003f24270 */
[----:B------:R-:W-:Y:S03]  /*2610*/  BSSY B1, `(.L_x_39) ;  /* 0x0000008000017945 */ /* 0x000fe60003800000 */
[----:B------:R-:W-:Y:S01]  /*2620*/  FMUL R2, R2, R73 ;  /* 0x0000004902027220 */ /* 0x000fe20000400000 */
[----:B------:R-:W-:-:S03]  /*2630*/  ISETP.GT.AND P2, PT, R0, RZ, P1 ;  /* 0x000000ff0000720c */ /* 0x000fc60000f44270 */
[----:B------:R-:W-:-:S05]  /*2640*/  FFMA R2, R27, R72, R2 ;  /* 0x000000481b027223 */ /* 0x000fca0000000002 */
[----:B------:R-:W-:-:S05]  /*2650*/  F2FP.F16.F32.PACK_AB R2, RZ, R2 ;  /* 0x00000002ff02723e */ /* 0x000fca00000000ff */
[----:B------:R3:W-:Y:S01]  /*2660*/  @P0 STG.E.U16 desc[UR36][R10.64+0x2], R2 ;  /* 0x000002020a000986 */ /* 0x0007e2000c101524 */
[----:B------:R-:W-:Y:S05]  /*2670*/  @!P2 BRA `(.L_x_40) ;  /* 0x000000000004a947 */ /* 0x000fea0003800000 */
[----:B------:R4:W5:Y:S02]  /*2680*/  LDG.E.LTC128B.U16 R19, desc[UR36][R4.64+0x10] ;  /* 0x0000102404137981 */ /* 0x000964000c1e1520 */
.L_x_40:
[----:B------:R-:W-:Y:S05]  /*2690*/  BSYNC B1 ;  /* 0x0000000000017941 */ /* 0x000fea0003800000 */
.L_x_39:
[----:B---3-5:R-:W-:Y:S01]  /*26a0*/  HADD2.F32 R2, -RZ, R19.H0_H0 ;  /* 0x20000013ff027230 */ /* 0x028fe20000004100 */
        /* <DEDUP_REMOVED lines=9> */
.L_x_42:
[----:B------:R-:W-:Y:S05]  /*2740*/  BSYNC B1 ;  /* 0x0000000000017941 */ /* 0x000fea0003800000 */
.L_x_41:
[----:B-----5:R-:W-:Y:S01]  /*2750*/  HADD2.F32 R2, -RZ, R19.H0_H0 ;  /* 0x20000013ff027230 */ /* 0x020fe20000004100 */
[----:B------:R-:W-:Y:S01]  /*2760*/  ISETP.GT.AND P1, PT, R0, 0x8, P1 ;  /* 0x000000080000780c */ /* 0x000fe20000f24270 */
[----:B------:R-:W-:Y:S03]  /*2770*/  BSSY B1, `(.L_x_43) ;  /* 0x0000007000017945 */ /* 0x000fe60003800000 */
[----:B------:R-:W-:-:S04]  /*2780*/  FMUL R2, R2, R73 ;  /* 0x0000004902027220 */ /* 0x000fc80000400000 */
[----:B------:R-:W-:-:S05]  /*2790*/  FFMA R2, R29, R72, R2 ;  /* 0x000000481d027223 */ /* 0x000fca0000000002 */
[----:B------:R-:W-:-:S05]  /*27a0*/  F2FP.F16.F32.PACK_AB R2, RZ, R2 ;  /* 0x00000002ff02723e */ /* 0x000fca00000000ff */
[----:B------:R0:W-:Y:S01]  /*27b0*/  @P3 STG.E.U16 desc[UR36][R8.64+0x12], R2 ;  /* 0x0000120208003986 */ /* 0x0001e2000c101524 */
[----:B------:R-:W-:Y:S05]  /*27c0*/  @!P1 BRA `(.L_x_44) ;  /* 0x0000000000049947 */ /* 0x000fea0003800000 */
[----:B------:R0:W5:Y:S02]  /*27d0*/  LDG.E.LTC128B.U16 R19, desc[UR36][R6.64+0x10] ;  /* 0x0000102406137981 */ /* 0x000164000c1e1520 */
.L_x_44:
[----:B------:R-:W-:Y:S05]  /*27e0*/  BSYNC B1 ;  /* 0x0000000000017941 */ /* 0x000fea0003800000 */
.L_x_43:
[----:B0----5:R-:W-:Y:S01]  /*27f0*/  HADD2.F32 R2, -RZ, R19.H0_H0 ;  /* 0x20000013ff027230 */ /* 0x021fe20000004100 */
[----:B------:R-:W-:Y:S01]  /*2800*/  ISETP.GT.AND P0, PT, R0, 0x8, P0 ;  /* 0x000000080000780c */ /* 0x000fe20000704270 */
[----:B------:R-:W-:Y:S03]  /*2810*/  BSSY B1, `(.L_x_45) ;  /* 0x0000007000017945 */ /* 0x000fe60003800000 */
[----:B---3--:R-:W-:-:S04]  /*2820*/  FMUL R13, R2, R73 ;  /* 0x00000049020d7220 */ /* 0x008fc80000400000 */
[----:B------:R-:W-:-:S05]  /*2830*/  FFMA R13, R30, R72, R13 ;  /* 0x000000481e0d7223 */ /* 0x000fca000000000d */
[----:B------:R-:W-:-:S05]  /*2840*/  F2FP.F16.F32.PACK_AB R13, RZ, R13 ;  /* 0x0000000dff0d723e */ /* 0x000fca00000000ff */
[----:B------:R0:W-:Y:S01]  /*2850*/  @P1 STG.E.U16 desc[UR36][R10.64+0x10], R13 ;  /* 0x0000100d0a001986 */ /* 0x0001e2000c101524 */
[----:B------:R-:W-:Y:S05]  /*2860*/  @!P0 BRA `(.L_x_46) ;  /* 0x0000000000048947 */ /* 0x000fea0003800000 */
[----:B------:R3:W5:Y:S02]  /*2870*/  LDG.E.LTC128B.U16 R19, desc[UR36][R6.64+0x12] ;  /* 0x0000122406137981 */ /* 0x000764000c1e1520 */
.L_x_46:
[----:B------:R-:W-:Y:S05]  /*2880*/  BSYNC B1 ;  /* 0x0000000000017941 */ /* 0x000fea0003800000 */
.L_x_45:
        /* <DEDUP_REMOVED lines=10> */
.L_x_48:
[----:B------:R-:W-:Y:S05]  /*2930*/  BSYNC B1 ;  /* 0x0000000000017941 */ /* 0x000fea0003800000 */
.L_x_47:
[----:B0----5:R-:W-:Y:S01]  /*2940*/  HADD2.F32 R2, -RZ, R19.H0_H0 ;  /* 0x20000013ff027230 */ /* 0x021fe20000004100 */
        /* <DEDUP_REMOVED lines=9> */
.L_x_50:
[----:B------:R-:W-:Y:S05]  /*29e0*/  BSYNC B1 ;  /* 0x0000000000017941 */ /* 0x000fea0003800000 */
.L_x_49:
        /* <DEDUP_REMOVED lines=9> */
.L_x_52:
[----:B------:R-:W-:Y:S05]  /*2a80*/  BSYNC B1 ;  /* 0x0000000000017941 */ /* 0x000fea0003800000 */
.L_x_51:
[----:B0----5:R-:W-:Y:S01]  /*2a90*/  HADD2.F32 R2, -RZ, R19.H0_H0 ;  /* 0x20000013ff027230 */ /* 0x021fe20000004100 */
        /* <DEDUP_REMOVED lines=8> */
.L_x_54:
[----:B------:R-:W-:Y:S05]  /*2b20*/  BSYNC B1 ;  /* 0x0000000000017941 */ /* 0x000fea0003800000 */
.L_x_53:
        /* <DEDUP_REMOVED lines=10> */
.L_x_56:
[----:B------:R-:W-:Y:S05]  /*2bd0*/  BSYNC B1 ;  /* 0x0000000000017941 */ /* 0x000fea0003800000 */
.L_x_55:
        /* <DEDUP_REMOVED lines=10> */
.L_x_58:
[----:B------:R-:W-:Y:S05]  /*2c80*/  BSYNC B1 ;  /* 0x0000000000017941 */ /* 0x000fea0003800000 */
.L_x_57:
        /* <DEDUP_REMOVED lines=9> */
.L_x_60:
[----:B------:R-:W-:Y:S05]  /*2d20*/  BSYNC B1 ;  /* 0x0000000000017941 */ /* 0x000fea0003800000 */
.L_x_59:
        /* <DEDUP_REMOVED lines=9> */
.L_x_62:
[----:B------:R-:W-:Y:S05]  /*2dc0*/  BSYNC B1 ;  /* 0x0000000000017941 */ /* 0x000fea0003800000 */
.L_x_61:
        /* <DEDUP_REMOVED lines=10> */
.L_x_64:
[----:B------:R-:W-:Y:S05]  /*2e70*/  BSYNC B1 ;  /* 0x0000000000017941 */ /* 0x000fea0003800000 */
.L_x_63:
        /* <DEDUP_REMOVED lines=10> */
.L_x_66:
[----:B------:R-:W-:Y:S05]  /*2f20*/  BSYNC B1 ;  /* 0x0000000000017941 */ /* 0x000fea0003800000 */
.L_x_65:
        /* <DEDUP_REMOVED lines=9> */
.L_x_68:
[----:B------:R-:W-:Y:S05]  /*2fc0*/  BSYNC B1 ;  /* 0x0000000000017941 */ /* 0x000fea0003800000 */
.L_x_67:
        /* <DEDUP_REMOVED lines=9> */
.L_x_70:
[----:B------:R-:W-:Y:S05]  /*3060*/  BSYNC B1 ;  /* 0x0000000000017941 */ /* 0x000fea0003800000 */
.L_x_69:
        /* <DEDUP_REMOVED lines=10> */
.L_x_72:
[----:B------:R-:W-:Y:S05]  /*3110*/  BSYNC B1 ;  /* 0x0000000000017941 */ /* 0x000fea0003800000 */
.L_x_71:
        /* <DEDUP_REMOVED lines=10> */
.L_x_74:
[----:B------:R-:W-:Y:S05]  /*31c0*/  BSYNC B1 ;  /* 0x0000000000017941 */ /* 0x000fea0003800000 */
.L_x_73:
        /* <DEDUP_REMOVED lines=9> */
.L_x_76:
[----:B------:R-:W-:Y:S05]  /*3260*/  BSYNC B1 ;  /* 0x0000000000017941 */ /* 0x000fea0003800000 */
.L_x_75:
        /* <DEDUP_REMOVED lines=9> */
.L_x_78:
[----:B------:R-:W-:Y:S05]  /*3300*/  BSYNC B1 ;  /* 0x0000000000017941 */ /* 0x000fea0003800000 */
.L_x_77:
        /* <DEDUP_REMOVED lines=10> */
.L_x_80:
[----:B------:R-:W-:Y:S05]  /*33b0*/  BSYNC B1 ;  /* 0x0000000000017941 */ /* 0x000fea0003800000 */
.L_x_79:
        /* <DEDUP_REMOVED lines=10> */
.L_x_82:
[----:B------:R-:W-:Y:S05]  /*3460*/  BSYNC B1 ;  /* 0x0000000000017941 */ /* 0x000fea0003800000 */
.L_x_81:
        /* <DEDUP_REMOVED lines=9> */
.L_x_84:
[----:B------:R-:W-:Y:S05]  /*3500*/  BSYNC B1 ;  /* 0x0000000000017941 */ /* 0x000fea0003800000 */
.L_x_83:
        /* <DEDUP_REMOVED lines=9> */
.L_x_86:
[----:B------:R-:W-:Y:S05]  /*35a0*/  BSYNC B1 ;  /* 0x0000000000017941 */ /* 0x000fea0003800000 */
.L_x_85:
        /* <DEDUP_REMOVED lines=10> */
.L_x_88:
[----:B------:R-:W-:Y:S05]  /*3650*/  BSYNC B1 ;  /* 0x0000000000017941 */ /* 0x000fea0003800000 */
.L_x_87:
        /* <DEDUP_REMOVED lines=10> */
.L_x_90:
[----:B------:R-:W-:Y:S05]  /*3700*/  BSYNC B1 ;  /* 0x0000000000017941 */ /* 0x000fea0003800000 */
.L_x_89:
        /* <DEDUP_REMOVED lines=9> */
.L_x_92:
[----:B------:R-:W-:Y:S05]  /*37a0*/  BSYNC B1 ;  /* 0x0000000000017941 */ /* 0x000fea0003800000 */
.L_x_91:
        /* <DEDUP_REMOVED lines=9> */
.L_x_94:
[----:B------:R-:W-:Y:S05]  /*3840*/  BSYNC B1 ;  /* 0x0000000000017941 */ /* 0x000fea0003800000 */
.L_x_93:
        /* <DEDUP_REMOVED lines=10> */
.L_x_96:
[----:B------:R-:W-:Y:S05]  /*38f0*/  BSYNC B1 ;  /* 0x0000000000017941 */ /* 0x000fea0003800000 */
.L_x_95:
        /* <DEDUP_REMOVED lines=10> */
.L_x_98:
[----:B------:R-:W-:Y:S05]  /*39a0*/  BSYNC B1 ;  /* 0x0000000000017941 */ /* 0x000fea0003800000 */
.L_x_97:
        /* <DEDUP_REMOVED lines=9> */
.L_x_100:
[----:B------:R-:W-:Y:S05]  /*3a40*/  BSYNC B1 ;  /* 0x0000000000017941 */ /* 0x000fea0003800000 */
.L_x_99:
        /* <DEDUP_REMOVED lines=9> */
.L_x_102:
[----:B------:R-:W-:Y:S05]  /*3ae0*/  BSYNC B1 ;  /* 0x0000000000017941 */ /* 0x000fea0003800000 */
.L_x_101:
        /* <DEDUP_REMOVED lines=10> */
.L_x_104:
[----:B------:R-:W-:Y:S05]  /*3b90*/  BSYNC B1 ;  /* 0x0000000000017941 */ /* 0x000fea0003800000 */
.L_x_103:
        /* <DEDUP_REMOVED lines=10> */
.L_x_106:
[----:B------:R-:W-:Y:S05]  /*3c40*/  BSYNC B1 ;  /* 0x0000000000017941 */ /* 0x000fea0003800000 */
.L_x_105:
        /* <DEDUP_REMOVED lines=9> */
.L_x_108:
[----:B------:R-:W-:Y:S05]  /*3ce0*/  BSYNC B1 ;  /* 0x0000000000017941 */ /* 0x000fea0003800000 */
.L_x_107:
        /* <DEDUP_REMOVED lines=9> */
.L_x_110:
[----:B------:R-:W-:Y:S05]  /*3d80*/  BSYNC B1 ;  /* 0x0000000000017941 */ /* 0x000fea0003800000 */
.L_x_109:
        /* <DEDUP_REMOVED lines=10> */
.L_x_112:
[----:B------:R-:W-:Y:S05]  /*3e30*/  BSYNC B1 ;  /* 0x0000000000017941 */ /* 0x000fea0003800000 */
.L_x_111:
        /* <DEDUP_REMOVED lines=10> */
.L_x_114:
[----:B------:R-:W-:Y:S05]  /*3ee0*/  BSYNC B1 ;  /* 0x0000000000017941 */ /* 0x000fea0003800000 */
.L_x_113:
        /* <DEDUP_REMOVED lines=9> */
.L_x_116:
[----:B------:R-:W-:Y:S05]  /*3f80*/  BSYNC B1 ;  /* 0x0000000000017941 */ /* 0x000fea0003800000 */
.L_x_115:
        /* <DEDUP_REMOVED lines=9> */
.L_x_118:
[----:B------:R-:W-:Y:S05]  /*4020*/  BSYNC B1 ;  /* 0x0000000000017941 */ /* 0x000fea0003800000 */
.L_x_117:
        /* <DEDUP_REMOVED lines=10> */
.L_x_120:
[----:B------:R-:W-:Y:S05]  /*40d0*/  BSYNC B1 ;  /* 0x0000000000017941 */ /* 0x000fea0003800000 */
.L_x_119:
[----:B0----5:R-:W-:Y:S01]  /*40e0*/  HADD2.F32 R2, -RZ, R19.H0_H0 ;  /* 0x20000013ff027230 */ /* 0x021fe20000004100 */
[----:B------:R-:W-:Y:S01]  /*40f0*/  ISETP.GT.AND P0, PT, R3, 0x59, PT ;  /* 0x000000590300780c */ /* 0x000fe20003f04270 */
[----:B------:R-:W-:Y:S01]  /*4100*/  @P2 IMAD.MOV.U32 R3, RZ, RZ, R9 ;  /* 0x000000ffff032224 */ /* 0x000fe200078e0009 */
[----:B------:R-:W-:Y:S02]  /*4110*/  BSSY B1, `(.L_x_121) ;  /* 0x0000009000017945 */ /* 0x000fe40003800000 */
[----:B------:R-:W-:Y:S01]  /*4120*/  FMUL R13, R2, R73 ;  /* 0x00000049020d7220 */ /* 0x000fe20000400000 */
[----:B------:R-:W-:Y:S01]  /*4130*/  @P2 IMAD.MOV.U32 R2, RZ, RZ, R8 ;  /* 0x000000ffff022224 */ /* 0x000fe200078e0008 */
[----:B------:R-:W-:Y:S02]  /*4140*/  ISETP.GT.AND P3, PT, R0, RZ, P0 ;  /* 0x000000ff0000720c */ /* 0x000fe40000764270 */
[----:B------:R-:W-:-:S05]  /*4150*/  FFMA R13, R68, R72, R13 ;  /* 0x00000048440d7223 */ /* 0x000fca000000000d */
[----:B------:R-:W-:-:S05]  /*4160*/  F2FP.F16.F32.PACK_AB R13, RZ, R13 ;  /* 0x0000000dff0d723e */ /* 0x000fca00000000ff */
[----:B------:R0:W-:Y:S01]  /*4170*/  @P2 STG.E.U16 desc[UR36][R2.64+0xb0], R13 ;  /* 0x0000b00d02002986 */ /* 0x0001e2000c101524 */
[----:B------:R-:W-:Y:S05]  /*4180*/  @!P3 BRA `(.L_x_122) ;  /* 0x000000000004b947 */ /* 0x000fea0003800000 */
[----:B------:R0:W5:Y:S02]  /*4190*/  LDG.E.LTC128B.U16 R19, desc[UR36][R4.64+0xb2] ;  /* 0x0000b22404137981 */ /* 0x000164000c1e1520 */
.L_x_122:
[----:B------:R-:W-:Y:S05]  /*41a0*/  BSYNC B1 ;  /* 0x0000000000017941 */ /* 0x000fea0003800000 */
.L_x_121:
        /* <DEDUP_REMOVED lines=9> */
.L_x_124:
[----:B------:R-:W-:Y:S05]  /*4240*/  BSYNC B1 ;  /* 0x0000000000017941 */ /* 0x000fea0003800000 */
.L_x_123:
[----:B0----5:R-:W-:Y:S01]  /*4250*/  HADD2.F32 R2, -RZ, R19.H0_H0 ;  /* 0x20000013ff027230 */ /* 0x021fe20000004100 */
[----:B------:R-:W-:Y:S01]  /*4260*/  ISETP.GT.AND P0, PT, R0, 0x8, P0 ;  /* 0x000000080000780c */ /* 0x000fe20000704270 */
[----:B------:R-:W-:Y:S03]  /*4270*/  BSSY B1, `(.L_x_125) ;  /* 0x000000a000017945 */ /* 0x000fe60003800000 */
[----:B------:R-:W-:Y:S01]  /*4280*/  FMUL R3, R2, R73 ;  /* 0x0000004902037220 */ /* 0x000fe20000400000 */
[----:B------:R-:W-:-:S03]  /*4290*/  @P1 IMAD.MOV.U32 R2, RZ, RZ, R10 ;  /* 0x000000ffff021224 */ /* 0x000fc600078e000a */
[----:B------:R-:W-:-:S05]  /*42a0*/  FFMA R3, R70, R72, R3 ;  /* 0x0000004846037223 */ /* 0x000fca0000000003 */
[----:B------:R-:W-:-:S04]  /*42b0*/  F2FP.F16.F32.PACK_AB R3, RZ, R3 ;  /* 0x00000003ff03723e */ /* 0x000fc800000000ff */
[----:B----4-:R-:W-:Y:S01]  /*42c0*/  PRMT R4, R3, 0x7610, R4 ;  /* 0x0000761003047816 */ /* 0x010fe20000000004 */
[----:B------:R-:W-:-:S05]  /*42d0*/  @P1 IMAD.MOV.U32 R3, RZ, RZ, R11 ;  /* 0x000000ffff031224 */ /* 0x000fca00078e000b */
[----:B------:R0:W-:Y:S01]  /*42e0*/  @P1 STG.E.U16 desc[UR36][R2.64+0xb0], R4 ;  /* 0x0000b00402001986 */ /* 0x0001e2000c101524 */
[----:B------:R-:W-:Y:S05]  /*42f0*/  @!P0 BRA `(.L_x_126) ;  /* 0x0000000000048947 */ /* 0x000fea0003800000 */
[----:B------:R4:W5:Y:S02]  /*4300*/  LDG.E.LTC128B.U16 R19, desc[UR36][R6.64+0xb2] ;  /* 0x0000b22406137981 */ /* 0x000964000c1e1520 */
.L_x_126:
[----:B------:R-:W-:Y:S05]  /*4310*/  BSYNC B1 ;  /* 0x0000000000017941 */ /* 0x000fea0003800000 */
.L_x_125:
[----:B------:R-:W-:Y:S05]  /*4320*/  @!P0 BRA `(.L_x_127) ;  /* 0x0000000c00c88947 */ /* 0x000fea0003800000 */
[----:B-----5:R-:W-:-:S05]  /*4330*/  HADD2.F32 R0, -RZ, R19.H0_H0 ;  /* 0x20000013ff007230 */ /* 0x020fca0000004100 */
[----:B------:R-:W-:-:S04]  /*4340*/  FMUL R0, R0, R73 ;  /* 0x0000004900007220 */ /* 0x000fc80000400000 */
[----:B------:R-:W-:-:S05]  /*4350*/  FFMA R0, R71, R72, R0 ;  /* 0x0000004847007223 */ /* 0x000fca0000000000 */
[----:B------:R-:W-:-:S05]  /*4360*/  F2FP.F16.F32.PACK_AB R0, RZ, R0 ;  /* 0x00000000ff00723e */ /* 0x000fca00000000ff */
[----:B------:R0:W-:Y:S01]  /*4370*/  STG.E.U16 desc[UR36][R10.64+0xb2], R0 ;  /* 0x0000b2000a007986 */ /* 0x0001e2000c101524 */
[----:B------:R-:W-:Y:S05]  /*4380*/  BRA `(.L_x_127) ;  /* 0x0000000c00b07947 */ /* 0x000fea0003800000 */
.L_x_34:
[----:B------:R-:W-:Y:S01]  /*4390*/  ISETP.GT.AND P0, PT, R3, 0x1, PT ;  /* 0x000000010300780c */ /* 0x000fe20003f04270 */
[----:B------:R-:W-:Y:S01]  /*43a0*/  ULDC.64 UR4, c[0x0][0x5c0] ;  /* 0x0001700000047ab9 */ /* 0x000fe20000000a00 */
[-C--:B------:R-:W-:Y:S01]  /*43b0*/  FMUL R24, R24, R72.reuse ;  /* 0x0000004818187220 */ /* 0x080fe20000400000 */
[-C--:B------:R-:W-:Y:S01]  /*43c0*/  FMUL R25, R25, R72.reuse ;  /* 0x0000004819197220 */ /* 0x080fe20000400000 */
[----:B------:R-:W-:Y:S01]  /*43d0*/  ISETP.GT.AND P3, PT, R0, RZ, P0 ;  /* 0x000000ff0000720c */ /* 0x000fe20000764270 */
[-C--:B------:R-:W-:Y:S01]  /*43e0*/  FMUL R26, R26, R72.reuse ;  /* 0x000000481a1a7220 */ /* 0x080fe20000400000 */
[----:B------:R-:W-:Y:S01]  /*43f0*/  LEA R4, P4, R86, UR4, 0x1 ;  /* 0x0000000456047c11 */ /* 0x000fe2000f8808ff */
[----:B------:R-:W-:Y:S01]  /*4400*/  FMUL R27, R27, R72 ;  /* 0x000000481b1b7220 */ /* 0x000fe20000400000 */
[----:B------:R-:W-:Y:S01]  /*4410*/  F2FP.F16.F32.PACK_AB R24, RZ, R24 ;  /* 0x00000018ff18723e */ /* 0x000fe200000000ff */
[-C--:B------:R-:W-:Y:S01]  /*4420*/  FMUL R28, R28, R72.reuse ;  /* 0x000000481c1c7220 */ /* 0x080fe20000400000 */
[----:B------:R-:W-:Y:S01]  /*4430*/  LEA.HI.X R5, R86, UR5, R9, 0x1, P4 ;  /* 0x0000000556057c11 */ /* 0x000fe2000a0f0c09 */
[-C--:B------:R-:W-:Y:S01]  /*4440*/  FMUL R29, R29, R72.reuse ;  /* 0x000000481d1d7220 */ /* 0x080fe20000400000 */
[----:B------:R-:W-:Y:S01]  /*4450*/  F2FP.F16.F32.PACK_AB R25, RZ, R25 ;  /* 0x00000019ff19723e */ /* 0x000fe200000000ff */
[-C--:B------:R-:W-:Y:S01]  /*4460*/  FMUL R30, R30, R72.reuse ;  /* 0x000000481e1e7220 */ /* 0x080fe20000400000 */
[----:B------:R-:W-:Y:S01]  /*4470*/  SHF.L.U64.HI R91, R90, 0x4, R91 ;  /* 0x000000045a5b7819 */ /* 0x000fe2000001025b */
[----:B------:R-:W-:Y:S01]  /*4480*/  @P1 STG.E.U16 desc[UR36][R4.64], R24 ;  /* 0x0000001804001986 */ /* 0x000fe2000c101524 */
[----:B------:R-:W-:Y:S01]  /*4490*/  ISETP.GT.AND P1, PT, R3, 0x8, PT ;  /* 0x000000080300780c */ /* 0x000fe20003f24270 */
[----:B------:R-:W-:Y:S01]  /*44a0*/  FMUL R31, R31, R72 ;  /* 0x000000481f1f7220 */ /* 0x000fe20000400000 */
[----:B------:R-:W-:Y:S01]  /*44b0*/  ISETP.GT.AND P4, PT, R0, 0x8, P0 ;  /* 0x000000080000780c */ /* 0x000fe20000784270 */
[----:B------:R-:W-:Y:S01]  /*44c0*/  @P3 STG.E.U16 desc[UR36][R4.64+0x2], R25 ;  /* 0x0000021904003986 */ /* 0x000fe2000c101524 */
[----:B------:R-:W-:Y:S01]  /*44d0*/  LEA R6, P3, R90, R4, 0x4 ;  /* 0x000000045a067211 */ /* 0x000fe200078620ff */
[-C--:B------:R-:W-:Y:S01]  /*44e0*/  FMUL R32, R32, R72.reuse ;  /* 0x0000004820207220 */ /* 0x080fe20000400000 */
[C---:B------:R-:W-:Y:S01]  /*44f0*/  ISETP.GT.AND P2, PT, R0.reuse, 0x8, P2 ;  /* 0x000000080000780c */ /* 0x040fe20001744270 */
[-C--:B------:R-:W-:Y:S01]  /*4500*/  FMUL R33, R33, R72.reuse ;  /* 0x0000004821217220 */ /* 0x080fe20000400000 */
[----:B------:R-:W-:Y:S01]  /*4510*/  ISETP.GT.AND P0, PT, R3, 0x9, PT ;  /* 0x000000090300780c */ /* 0x000fe20003f04270 */
[----:B------:R-:W-:Y:S01]  /*4520*/  IMAD.X R7, R91, 0x1, R5, P3 ;  /* 0x000000015b077824 */ /* 0x000fe200018e0605 */
[----:B------:R-:W-:Y:S01]  /*4530*/  ISETP.GT.AND P5, PT, R0, RZ, P1 ;  /* 0x000000ff0000720c */ /* 0x000fe20000fa4270 */
[-C--:B------:R-:W-:Y:S01]  /*4540*/  FMUL R34, R34, R72.reuse ;  /* 0x0000004822227220 */ /* 0x080fe20000400000 */
[----:B------:R-:W-:Y:S01]  /*4550*/  ISETP.GT.AND P3, PT, R0, RZ, P0 ;  /* 0x000000ff0000720c */ /* 0x000fe20000764270 */
[----:B------:R-:W-:Y:S01]  /*4560*/  FMUL R35, R35, R72 ;  /* 0x0000004823237220 */ /* 0x000fe20000400000 */
[----:B------:R-:W-:Y:S01]  /*4570*/  F2FP.F16.F32.PACK_AB R26, RZ, R26 ;  /* 0x0000001aff1a723e */ /* 0x000fe200000000ff */
[-C--:B------:R-:W-:Y:S01]  /*4580*/  FMUL R36, R36, R72.reuse ;  /* 0x0000004824247220 */ /* 0x080fe20000400000 */
[----:B------:R-:W-:Y:S01]  /*4590*/  F2FP.F16.F32.PACK_AB R27, RZ, R27 ;  /* 0x0000001bff1b723e */ /* 0x000fe200000000ff */
[----:B------:R-:W-:Y:S01]  /*45a0*/  FMUL R37, R37, R72 ;  /* 0x0000004825257220 */ /* 0x000fe20000400000 */
[----:B------:R-:W-:Y:S01]  /*45b0*/  F2FP.F16.F32.PACK_AB R28, RZ, R28 ;  /* 0x0000001cff1c723e */ /* 0x000fe200000000ff */
[----:B------:R-:W-:Y:S01]  /*45c0*/  @P2 STG.E.U16 desc[UR36][R6.64], R26 ;  /* 0x0000001a06002986 */ /* 0x000fe2000c101524 */
[----:B------:R-:W-:Y:S01]  /*45d0*/  F2FP.F16.F32.PACK_AB R29, RZ, R29 ;  /* 0x0000001dff1d723e */ /* 0x000fe200000000ff */
[-C--:B------:R-:W-:Y:S01]  /*45e0*/  FMUL R38, R38, R72.reuse ;  /* 0x0000004826267220 */ /* 0x080fe20000400000 */
[C---:B------:R-:W-:Y:S01]  /*45f0*/  ISETP.GT.AND P2, PT, R0.reuse, 0x8, P1 ;  /* 0x000000080000780c */ /* 0x040fe20000f44270 */
[----:B------:R-:W-:Y:S01]  /*4600*/  @P4 STG.E.U16 desc[UR36][R6.64+0x2], R27 ;  /* 0x0000021b06004986 */ /* 0x000fe2000c101524 */
[----:B------:R-:W-:Y:S01]  /*4610*/  ISETP.GT.AND P1, PT, R3, 0x10, PT ;  /* 0x000000100300780c */ /* 0x000fe20003f24270 */
[----:B------:R-:W-:Y:S01]  /*4620*/  FMUL R39, R39, R72 ;  /* 0x0000004827277220 */ /* 0x000fe20000400000 */
[----:B------:R-:W-:Y:S01]  /*4630*/  F2FP.F16.F32.PACK_AB R30, RZ, R30 ;  /* 0x0000001eff1e723e */ /* 0x000fe200000000ff */
[----:B------:R-:W-:Y:S01]  /*4640*/  @P5 STG.E.U16 desc[UR36][R4.64+0x10], R28 ;  /* 0x0000101c04005986 */ /* 0x000fe2000c101524 */
[----:B------:R-:W-:Y:S01]  /*4650*/  ISETP.GT.AND P4, PT, R0, RZ, P1 ;  /* 0x000000ff0000720c */ /* 0x000fe20000f84270 */
[-C--:B------:R-:W-:Y:S01]  /*4660*/  FMUL R40, R40, R72.reuse ;  /* 0x0000004828287220 */ /* 0x080fe20000400000 */
[----:B------:R-:W-:Y:S01]  /*4670*/  F2FP.F16.F32.PACK_AB R31, RZ, R31 ;  /* 0x0000001fff1f723e */ /* 0x000fe200000000ff */
[----:B------:R-:W-:Y:S01]  /*4680*/  @P3 STG.E.U16 desc[UR36][R4.64+0x12], R29 ;  /* 0x0000121d04003986 */ /* 0x000fe2000c101524 */
[----:B------:R-:W-:Y:S01]  /*4690*/  ISETP.GT.AND P3, PT, R0, 0x8, P0 ;  /* 0x000000080000780c */ /* 0x000fe20000764270 */
[----:B------:R-:W-:Y:S01]  /*46a0*/  FMUL R41, R41, R72 ;  /* 0x0000004829297220 */ /* 0x000fe20000400000 */
[----:B------:R-:W-:Y:S01]  /*46b0*/  ISETP.GT.AND P0, PT, R3, 0x11, PT ;  /* 0x000000110300780c */ /* 0x000fe20003f04270 */
[----:B------:R-:W-:Y:S01]  /*46c0*/  @P2 STG.E.U16 desc[UR36][R6.64+0x10], R30 ;  /* 0x0000101e06002986 */ /* 0x000fe2000c101524 */
[----:B------:R-:W-:Y:S01]  /*46d0*/  F2FP.F16.F32.PACK_AB R32, RZ, R32 ;  /* 0x00000020ff20723e */ /* 0x000fe200000000ff */
[-C--:B------:R-:W-:Y:S01]  /*46e0*/  FMUL R42, R42, R72.reuse ;  /* 0x000000482a2a7220 */ /* 0x080fe20000400000 */
[C---:B------:R-:W-:Y:S01]  /*46f0*/  ISETP.GT.AND P5, PT, R0.reuse, RZ, P0 ;  /* 0x000000ff0000720c */ /* 0x040fe200007a4270 */
[-C--:B------:R-:W-:Y:S01]  /*4700*/  FMUL R43, R43, R72.reuse ;  /* 0x000000482b2b7220 */ /* 0x080fe20000400000 */
[----:B------:R-:W-:Y:S01]  /*4710*/  ISETP.GT.AND P2, PT, R0, 0x8, P1 ;  /* 0x000000080000780c */ /* 0x000fe20000f44270 */
[-C--:B------:R-:W-:Y:S01]  /*4720*/  FMUL R44, R44, R72.reuse ;  /* 0x000000482c2c7220 */ /* 0x080fe20000400000 */
[----:B------:R-:W-:Y:S01]  /*4730*/  ISETP.GT.AND P1, PT, R3, 0x18, PT ;  /* 0x000000180300780c */ /* 0x000fe20003f24270 */
[-C--:B------:R-:W-:Y:S01]  /*4740*/  FMUL R45, R45, R72.reuse ;  /* 0x000000482d2d7220 */ /* 0x080fe20000400000 */
[----:B------:R-:W-:Y:S01]  /*4750*/  F2FP.F16.F32.PACK_AB R33, RZ, R33 ;  /* 0x00000021ff21723e */ /* 0x000fe200000000ff */
[----:B------:R-:W-:Y:S01]  /*4760*/  @P3 STG.E.U16 desc[UR36][R6.64+0x12], R31 ;  /* 0x0000121f06003986 */ /* 0x000fe2000c101524 */
[----:B------:R-:W-:Y:S01]  /*4770*/  ISETP.GT.AND P3, PT, R0, 0x8, P0 ;  /* 0x000000080000780c */ /* 0x000fe20000764270 */
[-C--:B------:R-:W-:Y:S01]  /*4780*/  FMUL R46, R46, R72.reuse ;  /* 0x000000482e2e7220 */ /* 0x080fe20000400000 */
[----:B------:R-:W-:Y:S01]  /*4790*/  ISETP.GT.AND P0, PT, R3, 0x19, PT ;  /* 0x000000190300780c */ /* 0x000fe20003f04270 */
[----:B------:R-:W-:Y:S01]  /*47a0*/  @P4 STG.E.U16 desc[UR36][R4.64+0x20], R32 ;  /* 0x0000202004004986 */ /* 0x000fe2000c101524 */
[C---:B------:R-:W-:Y:S01]  /*47b0*/  ISETP.GT.AND P4, PT, R0.reuse, RZ, P1 ;  /* 0x000000ff0000720c */ /* 0x040fe20000f84270 */
[----:B------:R-:W-:Y:S01]  /*47c0*/  FMUL R47, R47, R72 ;  /* 0x000000482f2f7220 */ /* 0x000fe20000400000 */
[----:B------:R-:W-:Y:S01]  /*47d0*/  F2FP.F16.F32.PACK_AB R34, RZ, R34 ;  /* 0x00000022ff22723e */ /* 0x000fe200000000ff */
[----:B------:R-:W-:Y:S01]  /*47e0*/  @P5 STG.E.U16 desc[UR36][R4.64+0x22], R33 ;  /* 0x0000222104005986 */ /* 0x000fe2000c101524 */
[----:B------:R-:W-:Y:S01]  /*47f0*/  ISETP.GT.AND P5, PT, R0, RZ, P0 ;  /* 0x000000ff0000720c */ /* 0x000fe200007a4270 */
[----:B------:R-:W-:Y:S01]  /*4800*/  FMUL R48, R48, R72 ;  /* 0x0000004830307220 */ /* 0x000fe20000400000 */
[----:B------:R-:W-:Y:S01]  /*4810*/  F2FP.F16.F32.PACK_AB R35, RZ, R35 ;  /* 0x00000023ff23723e */ /* 0x000fe200000000ff */
[----:B------:R-:W-:Y:S01]  /*4820*/  @P2 STG.E.U16 desc[UR36][R6.64+0x20], R34 ;  /* 0x0000202206002986 */ /* 0x000fe2000c101524 */
[----:B------:R-:W-:Y:S01]  /*4830*/  F2FP.F16.F32.PACK_AB R36, RZ, R36 ;  /* 0x00000024ff24723e */ /* 0x000fe200000000ff */
[-C--:B------:R-:W-:Y:S01]  /*4840*/  FMUL R49, R49, R72.reuse ;  /* 0x0000004831317220 */ /* 0x080fe20000400000 */
[----:B------:R-:W-:Y:S01]  /*4850*/  ISETP.GT.AND P2, PT, R0, 0x8, P1 ;  /* 0x000000080000780c */ /* 0x000fe20000f44270 */
[----:B------:R-:W-:Y:S01]  /*4860*/  @P3 STG.E.U16 desc[UR36][R6.64+0x22], R35 ;  /* 0x0000222306003986 */ /* 0x000fe2000c101524 */
[----:B------:R-:W-:Y:S01]  /*4870*/  ISETP.GT.AND P1, PT, R3, 0x20, PT ;  /* 0x000000200300780c */ /* 0x000fe20003f24270 */
[-C--:B------:R-:W-:Y:S01]  /*4880*/  FMUL R50, R50, R72.reuse ;  /* 0x0000004832327220 */ /* 0x080fe20000400000 */
[----:B------:R-:W-:Y:S01]  /*4890*/  F2FP.F16.F32.PACK_AB R37, RZ, R37 ;  /* 0x00000025ff25723e */ /* 0x000fe200000000ff */
[----:B------:R-:W-:Y:S01]  /*48a0*/  @P4 STG.E.U16 desc[UR36][R4.64+0x30], R36 ;  /* 0x0000302404004986 */ /* 0x000fe2000c101524 */
[C---:B------:R-:W-:Y:S01]  /*48b0*/  ISETP.GT.AND P3, PT, R0.reuse, 0x8, P0 ;  /* 0x000000080000780c */ /* 0x040fe20000764270 */
[-C--:B------:R-:W-:Y:S01]  /*48c0*/  FMUL R51, R51, R72.reuse ;  /* 0x0000004833337220 */ /* 0x080fe20000400000 */
[----:B------:R-:W-:Y:S01]  /*48d0*/  ISETP.GT.AND P0, PT, R3, 0x21, PT ;  /* 0x000000210300780c */ /* 0x000fe20003f04270 */
[----:B------:R-:W-:Y:S01]  /*48e0*/  @P5 STG.E.U16 desc[UR36][R4.64+0x32], R37 ;  /* 0x0000322504005986 */ /* 0x000fe2000c101524 */
[----:B------:R-:W-:Y:S01]  /*48f0*/  ISETP.GT.AND P4, PT, R0, RZ, P1 ;  /* 0x000000ff0000720c */ /* 0x000fe20000f84270 */
[----:B------:R-:W-:Y:S01]  /*4900*/  FMUL R52, R52, R72 ;  /* 0x0000004834347220 */ /* 0x000fe20000400000 */
[----:B------:R-:W-:Y:S01]  /*4910*/  F2FP.F16.F32.PACK_AB R38, RZ, R38 ;  /* 0x00000026ff26723e */ /* 0x000fe200000000ff */
[-C--:B------:R-:W-:Y:S01]  /*4920*/  FMUL R53, R53, R72.reuse ;  /* 0x0000004835357220 */ /* 0x080fe20000400000 */
        /* <DEDUP_REMOVED lines=59> */
[----:B------:R-:W-:Y:S01]  /*4ce0*/  FMUL R71, R71, R72 ;  /* 0x0000004847477220 */ /* 0x000fe20000400000 */
[----:B------:R-:W-:-:S02]  /*4cf0*/  ISETP.GT.AND P5, PT, R0, RZ, P0 ;  /* 0x000000ff0000720c */ /* 0x000fc400007a4270 */
[----:B------:R-:W-:Y:S01]  /*4d00*/  F2FP.F16.F32.PACK_AB R51, RZ, R51 ;  /* 0x00000033ff33723e */ /* 0x000fe200000000ff */
[----:B------:R-:W-:Y:S01]  /*4d10*/  @P2 STG.E.U16 desc[UR36][R6.64+0x60], R50 ;  /* 0x0000603206002986 */ /* 0x000fe2000c101524 */
[----:B------:R-:W-:Y:S02]  /*4d20*/  F2FP.F16.F32.PACK_AB R52, RZ, R52 ;  /* 0x00000034ff34723e */ /* 0x000fe400000000ff */
[C---:B------:R-:W-:Y:S01]  /*4d30*/  ISETP.GT.AND P2, PT, R0.reuse, 0x8, P1 ;  /* 0x000000080000780c */ /* 0x040fe20000f44270 */
[----:B------:R-:W-:Y:S01]  /*4d40*/  @P3 STG.E.U16 desc[UR36][R6.64+0x62], R51 ;  /* 0x0000623306003986 */ /* 0x000fe2000c101524 */
[----:B------:R-:W-:Y:S02]  /*4d50*/  ISETP.GT.AND P1, PT, R3, 0x40, PT ;  /* 0x000000400300780c */ /* 0x000fe40003f24270 */
[----:B------:R-:W-:Y:S01]  /*4d60*/  F2FP.F16.F32.PACK_AB R53, RZ, R53 ;  /* 0x00000035ff35723e */ /* 0x000fe200000000ff */
[----:B------:R-:W-:Y:S01]  /*4d70*/  @P4 STG.E.U16 desc[UR36][R4.64+0x70], R52 ;  /* 0x0000703404004986 */ /* 0x000fe2000c101524 */
[----:B------:R-:W-:-:S02]  /*4d80*/  ISETP.GT.AND P3, PT, R0, 0x8, P0 ;  /* 0x000000080000780c */ /* 0x000fc40000764270 */
[----:B------:R-:W-:Y:S01]  /*4d90*/  ISETP.GT.AND P0, PT, R3, 0x41, PT ;  /* 0x000000410300780c */ /* 0x000fe20003f04270 */
[----:B------:R-:W-:Y:S01]  /*4da0*/  @P5 STG.E.U16 desc[UR36][R4.64+0x72], R53 ;  /* 0x0000723504005986 */ /* 0x000fe2000c101524 */
[C---:B------:R-:W-:Y:S02]  /*4db0*/  ISETP.GT.AND P4, PT, R0.reuse, RZ, P1 ;  /* 0x000000ff0000720c */ /* 0x040fe40000f84270 */
[----:B------:R-:W-:Y:S02]  /*4dc0*/  ISETP.GT.AND P5, PT, R0, RZ, P0 ;  /* 0x000000ff0000720c */ /* 0x000fe400007a4270 */
[----:B------:R-:W-:Y:S02]  /*4dd0*/  F2FP.F16.F32.PACK_AB R54, RZ, R54 ;  /* 0x00000036ff36723e */ /* 0x000fe400000000ff */
[----:B------:R-:W-:Y:S02]  /*4de0*/  F2FP.F16.F32.PACK_AB R55, RZ, R55 ;  /* 0x00000037ff37723e */ /* 0x000fe400000000ff */
[----:B------:R-:W-:Y:S01]  /*4df0*/  F2FP.F16.F32.PACK_AB R56, RZ, R56 ;  /* 0x00000038ff38723e */ /* 0x000fe200000000ff */
[----:B------:R-:W-:Y:S01]  /*4e00*/  @P2 STG.E.U16 desc[UR36][R6.64+0x70], R54 ;  /* 0x0000703606002986 */ /* 0x000fe2000c101524 */
[----:B------:R-:W-:-:S02]  /*4e10*/  F2FP.F16.F32.PACK_AB R57, RZ, R57 ;  /* 0x00000039ff39723e */ /* 0x000fc400000000ff */
[C---:B------:R-:W-:Y:S01]  /*4e20*/  ISETP.GT.AND P1, PT, R0.reuse, 0x8, P1 ;  /* 0x000000080000780c */ /* 0x040fe20000f24270 */
[----:B------:R-:W-:Y:S01]  /*4e30*/  @P3 STG.E.U16 desc[UR36][R6.64+0x72], R55 ;  /* 0x0000723706003986 */ /* 0x000fe2000c101524 */
[C---:B------:R-:W-:Y:S02]  /*4e40*/  ISETP.GT.AND P2, PT, R0.reuse, 0x8, P0 ;  /* 0x000000080000780c */ /* 0x040fe40000744270 */
[C---:B------:R-:W-:Y:S01]  /*4e50*/  ISETP.GT.AND P0, PT, R3.reuse, 0x49, PT ;  /* 0x000000490300780c */ /* 0x040fe20003f04270 */
[----:B------:R-:W-:Y:S01]  /*4e60*/  @P4 STG.E.U16 desc[UR36][R4.64+0x80], R56 ;  /* 0x0000803804004986 */ /* 0x000fe2000c101524 */
[----:B------:R-:W-:Y:S02]  /*4e70*/  ISETP.GT.AND P4, PT, R3, 0x48, PT ;  /* 0x000000480300780c */ /* 0x000fe40003f84270 */
[----:B------:R-:W-:Y:S01]  /*4e80*/  F2FP.F16.F32.PACK_AB R58, RZ, R58 ;  /* 0x0000003aff3a723e */ /* 0x000fe200000000ff */
[----:B------:R-:W-:Y:S01]  /*4e90*/  @P5 STG.E.U16 desc[UR36][R4.64+0x82], R57 ;  /* 0x0000823904005986 */ /* 0x000fe2000c101524 */
[----:B------:R-:W-:-:S02]  /*4ea0*/  ISETP.GT.AND P5, PT, R0, RZ, P4 ;  /* 0x000000ff0000720c */ /* 0x000fc400027a4270 */
[C---:B------:R-:W-:Y:S01]  /*4eb0*/  ISETP.GT.AND P3, PT, R0.reuse, RZ, P0 ;  /* 0x000000ff0000720c */ /* 0x040fe20000764270 */
[----:B------:R-:W-:Y:S01]  /*4ec0*/  @P1 STG.E.U16 desc[UR36][R6.64+0x80], R58 ;  /* 0x0000803a06001986 */ /* 0x000fe2000c101524 */
[----:B------:R-:W-:Y:S02]  /*4ed0*/  F2FP.F16.F32.PACK_AB R59, RZ, R59 ;  /* 0x0000003bff3b723e */ /* 0x000fe400000000ff */
[----:B------:R-:W-:Y:S02]  /*4ee0*/  F2FP.F16.F32.PACK_AB R60, RZ, R60 ;  /* 0x0000003cff3c723e */ /* 0x000fe400000000ff */
[C---:B------:R-:W-:Y:S01]  /*4ef0*/  ISETP.GT.AND P4, PT, R0.reuse, 0x8, P4 ;  /* 0x000000080000780c */ /* 0x040fe20002784270 */
[----:B------:R-:W-:Y:S01]  /*4f00*/  @P2 STG.E.U16 desc[UR36][R6.64+0x82], R59 ;  /* 0x0000823b06002986 */ /* 0x000fe2000c101524 */
[----:B------:R-:W-:Y:S02]  /*4f10*/  F2FP.F16.F32.PACK_AB R61, RZ, R61 ;  /* 0x0000003dff3d723e */ /* 0x000fe400000000ff */
[----:B------:R-:W-:Y:S01]  /*4f20*/  ISETP.GT.AND P2, PT, R3, 0x51, PT ;  /* 0x000000510300780c */ /* 0x000fe20003f44270 */
[----:B------:R-:W-:Y:S01]  /*4f30*/  @P5 STG.E.U16 desc[UR36][R4.64+0x90], R60 ;  /* 0x0000903c04005986 */ /* 0x000fe2000c101524 */
[----:B------:R-:W-:-:S02]  /*4f40*/  ISETP.GT.AND P5, PT, R0, 0x8, P0 ;  /* 0x000000080000780c */ /* 0x000fc400007a4270 */
[C---:B------:R-:W-:Y:S01]  /*4f50*/  ISETP.GT.AND P1, PT, R3.reuse, 0x58, PT ;  /* 0x000000580300780c */ /* 0x040fe20003f24270 */
[----:B------:R-:W-:Y:S01]  /*4f60*/  @P3 STG.E.U16 desc[UR36][R4.64+0x92], R61 ;  /* 0x0000923d04003986 */ /* 0x000fe2000c101524 */
[C---:B------:R-:W-:Y:S02]  /*4f70*/  ISETP.GT.AND P3, PT, R3.reuse, 0x50, PT ;  /* 0x000000500300780c */ /* 0x040fe40003f64270 */
[----:B------:R-:W-:Y:S01]  /*4f80*/  ISETP.GT.AND P0, PT, R3, 0x59, PT ;  /* 0x000000590300780c */ /* 0x000fe20003f04270 */
[----:B------:R-:W-:Y:S01]  /*4f90*/  @P4 IMAD.MOV.U32 R2, RZ, RZ, R6 ;  /* 0x000000ffff024224 */ /* 0x000fe200078e0006 */
[----:B------:R-:W-:Y:S01]  /*4fa0*/  F2FP.F16.F32.PACK_AB R62, RZ, R62 ;  /* 0x0000003eff3e723e */ /* 0x000fe200000000ff */
[----:B------:R-:W-:Y:S01]  /*4fb0*/  @P4 IMAD.MOV.U32 R3, RZ, RZ, R7 ;  /* 0x000000ffff034224 */ /* 0x000fe200078e0007 */
[----:B------:R-:W-:Y:S02]  /*4fc0*/  F2FP.F16.F32.PACK_AB R63, RZ, R63 ;  /* 0x0000003fff3f723e */ /* 0x000fe400000000ff */
[----:B------:R-:W-:-:S02]  /*4fd0*/  F2FP.F16.F32.PACK_AB R64, RZ, R64 ;  /* 0x00000040ff40723e */ /* 0x000fc400000000ff */
[----:B------:R1:W-:Y:S01]  /*4fe0*/  @P4 STG.E.U16 desc[UR36][R2.64+0x90], R62 ;  /* 0x0000903e02004986 */ /* 0x0003e2000c101524 */
[C---:B------:R-:W-:Y:S02]  /*4ff0*/  ISETP.GT.AND P4, PT, R0.reuse, RZ, P2 ;  /* 0x000000ff0000720c */ /* 0x040fe40001784270 */
[----:B------:R-:W-:Y:S02]  /*5000*/  F2FP.F16.F32.PACK_AB R65, RZ, R65 ;  /* 0x00000041ff41723e */ /* 0x000fe400000000ff */
[----:B------:R-:W-:Y:S02]  /*5010*/  ISETP.GT.AND P2, PT, R0, 0x8, P2 ;  /* 0x000000080000780c */ /* 0x000fe40001744270 */
[----:B------:R-:W-:Y:S02]  /*5020*/  F2FP.F16.F32.PACK_AB R66, RZ, R66 ;  /* 0x00000042ff42723e */ /* 0x000fe400000000ff */
[----:B------:R-:W-:Y:S02]  /*5030*/  F2FP.F16.F32.PACK_AB R67, RZ, R67 ;  /* 0x00000043ff43723e */ /* 0x000fe400000000ff */
[----:B------:R-:W-:Y:S01]  /*5040*/  F2FP.F16.F32.PACK_AB R68, RZ, R68 ;  /* 0x00000044ff44723e */ /* 0x000fe200000000ff */
[----:B-1----:R-:W-:Y:S01]  /*5050*/  @P5 IMAD.MOV.U32 R2, RZ, RZ, R6 ;  /* 0x000000ffff025224 */ /* 0x002fe200078e0006 */
[----:B------:R-:W-:Y:S01]  /*5060*/  F2FP.F16.F32.PACK_AB R69, RZ, R69 ;  /* 0x00000045ff45723e */ /* 0x000fe200000000ff */
[----:B------:R-:W-:Y:S01]  /*5070*/  @P5 IMAD.MOV.U32 R3, RZ, RZ, R7 ;  /* 0x000000ffff035224 */ /* 0x000fe200078e0007 */
[----:B------:R-:W-:-:S02]  /*5080*/  F2FP.F16.F32.PACK_AB R70, RZ, R70 ;  /* 0x00000046ff46723e */ /* 0x000fc400000000ff */
[----:B------:R-:W-:Y:S02]  /*5090*/  F2FP.F16.F32.PACK_AB R71, RZ, R71 ;  /* 0x00000047ff47723e */ /* 0x000fe400000000ff */
[----:B------:R1:W-:Y:S01]  /*50a0*/  @P5 STG.E.U16 desc[UR36][R2.64+0x92], R63 ;  /* 0x0000923f02005986 */ /* 0x0003e2000c101524 */
[C---:B------:R-:W-:Y:S02]  /*50b0*/  ISETP.GT.AND P5, PT, R0.reuse, RZ, P3 ;  /* 0x000000ff0000720c */ /* 0x040fe40001fa4270 */
[----:B------:R-:W-:-:S11]  /*50c0*/  ISETP.GT.AND P3, PT, R0, 0x8, P3 ;  /* 0x000000080000780c */ /* 0x000fd60001f64270 */
[----:B-1----:R-:W-:Y:S02]  /*50d0*/  @P5 IMAD.MOV.U32 R2, RZ, RZ, R4 ;  /* 0x000000ffff025224 */ /* 0x002fe400078e0004 */
[----:B------:R-:W-:-:S05]  /*50e0*/  @P5 IMAD.MOV.U32 R3, RZ, RZ, R5 ;  /* 0x000000ffff035224 */ /* 0x000fca00078e0005 */
[----:B------:R1:W-:Y:S01]  /*50f0*/  @P5 STG.E.U16 desc[UR36][R2.64+0xa0], R64 ;  /* 0x0000a04002005986 */ /* 0x0003e2000c101524 */
[C---:B------:R-:W-:Y:S02]  /*5100*/  ISETP.GT.AND P5, PT, R0.reuse, RZ, P0 ;  /* 0x000000ff0000720c */ /* 0x040fe400007a4270 */
[----:B------:R-:W-:Y:S01]  /*5110*/  ISETP.GT.AND P0, PT, R0, 0x8, P0 ;  /* 0x000000080000780c */ /* 0x000fe20000704270 */
[----:B-1----:R-:W-:Y:S02]  /*5120*/  @P4 IMAD.MOV.U32 R2, RZ, RZ, R4 ;  /* 0x000000ffff024224 */ /* 0x002fe400078e0004 */
[----:B------:R-:W-:-:S05]  /*5130*/  @P4 IMAD.MOV.U32 R3, RZ, RZ, R5 ;  /* 0x000000ffff034224 */ /* 0x000fca00078e0005 */
[----:B------:R1:W-:Y:S01]  /*5140*/  @P4 STG.E.U16 desc[UR36][R2.64+0xa2], R65 ;  /* 0x0000a24102004986 */ /* 0x0003e2000c101524 */
[C---:B------:R-:W-:Y:S02]  /*5150*/  ISETP.GT.AND P4, PT, R0.reuse, RZ, P1 ;  /* 0x000000ff0000720c */ /* 0x040fe40000f84270 */
[----:B------:R-:W-:Y:S01]  /*5160*/  ISETP.GT.AND P1, PT, R0, 0x8, P1 ;  /* 0x000000080000780c */ /* 0x000fe20000f24270 */
[----:B-1----:R-:W-:Y:S02]  /*5170*/  @P3 IMAD.MOV.U32 R2, RZ, RZ, R6 ;  /* 0x000000ffff023224 */ /* 0x002fe400078e0006 */
[----:B------:R-:W-:-:S05]  /*5180*/  @P3 IMAD.MOV.U32 R3, RZ, RZ, R7 ;  /* 0x000000ffff033224 */ /* 0x000fca00078e0007 */
[----:B------:R1:W-:Y:S02]  /*5190*/  @P3 STG.E.U16 desc[UR36][R2.64+0xa0], R66 ;  /* 0x0000a04202003986 */ /* 0x0003e4000c101524 */
[----:B-1----:R-:W-:Y:S02]  /*51a0*/  @P2 IMAD.MOV.U32 R2, RZ, RZ, R6 ;  /* 0x000000ffff022224 */ /* 0x002fe400078e0006 */
[----:B------:R-:W-:-:S05]  /*51b0*/  @P2 IMAD.MOV.U32 R3, RZ, RZ, R7 ;  /* 0x000000ffff032224 */ /* 0x000fca00078e0007 */
[----:B------:R1:W-:Y:S02]  /*51c0*/  @P2 STG.E.U16 desc[UR36][R2.64+0xa2], R67 ;  /* 0x0000a24302002986 */ /* 0x0003e4000c101524 */
[----:B-1----:R-:W-:Y:S02]  /*51d0*/  @P4 IMAD.MOV.U32 R2, RZ, RZ, R4 ;  /* 0x000000ffff024224 */ /* 0x002fe400078e0004 */
[----:B------:R-:W-:-:S05]  /*51e0*/  @P4 IMAD.MOV.U32 R3, RZ, RZ, R5 ;  /* 0x000000ffff034224 */ /* 0x000fca00078e0005 */
[----:B------:R1:W-:Y:S04]  /*51f0*/  @P4 STG.E.U16 desc[UR36][R2.64+0xb0], R68 ;  /* 0x0000b04402004986 */ /* 0x0003e8000c101524 */
[----:B------:R2:W-:Y:S01]  /*5200*/  @P5 STG.E.U16 desc[UR36][R4.64+0xb2], R69 ;  /* 0x0000b24504005986 */ /* 0x0005e2000c101524 */
[----:B-1----:R-:W-:Y:S02]  /*5210*/  @P1 IMAD.MOV.U32 R2, RZ, RZ, R6 ;  /* 0x000000ffff021224 */ /* 0x002fe400078e0006 */
[----:B------:R-:W-:-:S05]  /*5220*/  @P1 IMAD.MOV.U32 R3, RZ, RZ, R7 ;  /* 0x000000ffff031224 */ /* 0x000fca00078e0007 */
[----:B------:R2:W-:Y:S04]  /*5230*/  @P1 STG.E.U16 desc[UR36][R2.64+0xb0], R70 ;  /* 0x0000b04602001986 */ /* 0x0005e8000c101524 */
[----:B------:R2:W-:Y:S02]  /*5240*/  @P0 STG.E.U16 desc[UR36][R6.64+0xb2], R71 ;  /* 0x0000b24706000986 */ /* 0x0005e4000c101524 */
.L_x_127:
[----:B------:R-:W-:Y:S05]  /*5250*/  BSYNC B0 ;  /* 0x0000000000007941 */ /* 0x000fea0003800000 */
.L_x_33:
[----:B0-2---:R-:W2:Y:S01]  /*5260*/  LDL.64 R2, [R1] ;  /* 0x0000000001027983 */ /* 0x005ea20000100a00 */
[----:B------:R-:W-:Y:S01]  /*5270*/  ULDC.64 UR4, c[0x0][0x650] ;  /* 0x0001940000047ab9 */ /* 0x000fe20000000a00 */
[----:B------:R0:W-:Y:S01]  /*5280*/  SYNCS.ARRIVE.TRANS64.A1T0 RZ, [R80+UR47], RZ ;  /* 0x000000ff50ff79a7 */ /* 0x0001e2000810002f */
[----:B------:R-:W-:Y:S01]  /*5290*/  PRMT R0, RZ, 0x7610, R0 ;  /* 0x00007610ff007816 */ /* 0x000fe20000000000 */
[----:B-----5:R-:W-:Y:S02]  /*52a0*/  IMAD.MOV.U32 R19, RZ, RZ, -0x1 ;  /* 0xffffffffff137424 */ /* 0x020fe400078e00ff */
[----:B------:R-:W-:Y:S01]  /*52b0*/  IMAD.MOV.U32 R22, RZ, RZ, -0x1 ;  /* 0xffffffffff167424 */ /* 0x000fe200078e00ff */
[----:B--2---:R-:W-:-:S04]  /*52c0*/  LEA R18, P0, R2, R18, 0x1 ;  /* 0x0000001202127211 */ /* 0x004fc800078008ff */
[----:B------:R-:W-:Y:S01]  /*52d0*/  LEA.HI.X R17, R2, R17, R23, 0x1, P0 ;  /* 0x0000001102117211 */ /* 0x000fe200000f0c17 */
[----:B------:R-:W-:Y:S01]  /*52e0*/  IMAD.MOV.U32 R2, RZ, RZ, -0x1 ;  /* 0xffffffffff027424 */ /* 0x000fe200078e00ff */
[----:B------:R-:W-:-:S04]  /*52f0*/  ISETP.GE.U32.AND P0, PT, R18, UR4, PT ;  /* 0x0000000412007c0c */ /* 0x000fc8000bf06070 */
[----:B------:R-:W-:-:S13]  /*5300*/  ISETP.GE.U32.AND.EX P0, PT, R17, UR5, PT, P0 ;  /* 0x0000000511007c0c */ /* 0x000fda000bf06100 */
[----:B0-----:R-:W-:Y:S05]  /*5310*/  @P0 BRA `(.L_x_128) ;  /* 0x0000000400700947 */ /* 0x001fea0003800000 */
[----:B-1----:R-:W0:Y:S01]  /*5320*/  S2R R10, SR_CTAID.X ;  /* 0x00000000000a7919 */ /* 0x002e220000002500 */
[----:B------:R-:W1:Y:S01]  /*5330*/  LDC.64 R8, c[0x0][0x628] ;  /* 0x00018a00ff087b82 */ /* 0x000e620000000a00 */
[----:B------:R-:W-:Y:S01]  /*5340*/  ULDC UR4, c[0x0][0x150] ;  /* 0x0000540000047ab9 */ /* 0x000fe20000000800 */
[----:B---34-:R-:W-:Y:S01]  /*5350*/  IMAD.MOV.U32 R6, RZ, RZ, R18 ;  /* 0x000000ffff067224 */ /* 0x018fe200078e0012 */
[----:B------:R-:W2:Y:S01]  /*5360*/  S2R R20, SR_CTAID.Y ;  /* 0x0000000000147919 */ /* 0x000ea20000002600 */
[----:B------:R-:W-:-:S04]  /*5370*/  IMAD.MOV.U32 R7, RZ, RZ, R17 ;  /* 0x000000ffff077224 */ /* 0x000fc800078e0011 */
[----:B------:R-:W3:Y:S08]  /*5380*/  LDC R15, c[0x0][0x144] ;  /* 0x00005100ff0f7b82 */ /* 0x000ef00000000800 */
[----:B------:R-:W4:Y:S08]  /*5390*/  LDC R0, c[0x0][0x630] ;  /* 0x00018c00ff007b82 */ /* 0x000f300000000800 */
[----:B------:R-:W2:Y:S01]  /*53a0*/  LDC.64 R12, c[0x0][0x620] ;  /* 0x00018800ff0c7b82 */ /* 0x000ea20000000a00 */
[----:B-1----:R-:W-:-:S04]  /*53b0*/  ISETP.NE.U32.AND P0, PT, R8, RZ, PT ;  /* 0x000000ff0800720c */ /* 0x002fc80003f05070 */
[----:B------:R-:W-:Y:S02]  /*53c0*/  ISETP.NE.AND.EX P0, PT, R9, RZ, PT, P0 ;  /* 0x000000ff0900720c */ /* 0x000fe40003f05300 */
[----:B0-----:R-:W-:-:S05]  /*53d0*/  I2FP.F32.U32 R2, R10 ;  /* 0x0000000a00027245 */ /* 0x001fca0000201000 */
[----:B------:R-:W-:-:S04]  /*53e0*/  FMUL R2, R2, UR4 ;  /* 0x0000000402027c20 */ /* 0x000fc80008400000 */
[----:B------:R0:W1:Y:S02]  /*53f0*/  F2I.U32.TRUNC.NTZ R14, R2 ;  /* 0x00000002000e7305 */ /* 0x000064000020f000 */
[----:B---34-:R-:W-:Y:S05]  /*5400*/  @!P0 BRA `(.L_x_129) ;  /* 0x0000000000288947 */ /* 0x018fea0003800000 */
[----:B------:R-:W3:Y:S02]  /*5410*/  LDC R3, c[0x0][0x634] ;  /* 0x00018d00ff037b82 */ /* 0x000ee40000000800 */
[----:B---3--:R-:W-:-:S05]  /*5420*/  IADD3 R7, P0, R18, R3, RZ ;  /* 0x0000000312077210 */ /* 0x008fca0007f1e0ff */
[----:B------:R-:W-:-:S04]  /*5430*/  IMAD.X R11, RZ, RZ, R17, P0 ;  /* 0x000000ffff0b7224 */ /* 0x000fc800000e0611 */
[----:B0-----:R-:W-:-:S04]  /*5440*/  IMAD.WIDE.U32 R2, R11, R8, RZ ;  /* 0x000000080b027225 */ /* 0x001fc800078e00ff */
[----:B------:R-:W-:-:S04]  /*5450*/  IMAD.WIDE.U32 R4, P0, R7, R9, R2 ;  /* 0x0000000907047225 */ /* 0x000fc80007800002 */
[----:B------:R-:W-:-:S04]  /*5460*/  IMAD.WIDE.U32 R2, R7, R8, RZ ;  /* 0x0000000807027225 */ /* 0x000fc800078e00ff */
[----:B------:R-:W-:Y:S01]  /*5470*/  IMAD.X R7, RZ, RZ, RZ, P0 ;  /* 0x000000ffff077224 */ /* 0x000fe200000e06ff */
[----:B------:R-:W-:Y:S01]  /*5480*/  IADD3 RZ, P0, R3, R4, RZ ;  /* 0x0000000403ff7210 */ /* 0x000fe20007f1e0ff */
[----:B------:R-:W-:-:S04]  /*5490*/  IMAD.MOV.U32 R6, RZ, RZ, R5 ;  /* 0x000000ffff067224 */ /* 0x000fc800078e0005 */
[----:B------:R-:W-:-:S08]  /*54a0*/  IMAD.WIDE.U32.X R6, R11, R9, R6, P0 ;  /* 0x000000090b067225 */ /* 0x000fd000000e0406 */
.L_x_129:
[----:B------:R-:W3:Y:S01]  /*54b0*/  LDC.64 R26, c[0x0][0x640] ;  /* 0x00019000ff1a7b82 */ /* 0x000ee20000000a00 */
[-C--:B------:R-:W-:Y:S01]  /*54c0*/  SHF.R.U64 R11, R6, R0.reuse, R7 ;  /* 0x00000000060b7219 */ /* 0x080fe20000001207 */
[----:B------:R-:W-:Y:S01]  /*54d0*/  IMAD.MOV.U32 R19, RZ, RZ, R17 ;  /* 0x000000ffff137224 */ /* 0x000fe200078e0011 */
[----:B------:R-:W-:Y:S01]  /*54e0*/  SHF.R.U32.HI R0, RZ, R0, R7 ;  /* 0x00000000ff007219 */ /* 0x000fe20000011607 */
[----:B-1----:R-:W-:Y:S01]  /*54f0*/  IMAD.MOV R14, RZ, RZ, -R14 ;  /* 0x000000ffff0e7224 */ /* 0x002fe200078e0a0e */
[----:B------:R-:W-:Y:S01]  /*5500*/  IADD3 R5, P0, RZ, -R11, RZ ;  /* 0x8000000bff057210 */ /* 0x000fe20007f1e0ff */
[----:B------:R-:W-:Y:S01]  /*5510*/  ULDC UR4, c[0x0][0x154] ;  /* 0x0000550000047ab9 */ /* 0x000fe20000000800 */
[----:B------:R-:W-:Y:S01]  /*5520*/  IMAD.MOV.U32 R7, RZ, RZ, 0x1 ;  /* 0x00000001ff077424 */ /* 0x000fe200078e00ff */
[----:B------:R-:W1:Y:S01]  /*5530*/  LDC R4, c[0x0][0x618] ;  /* 0x00018600ff047b82 */ /* 0x000e620000000800 */
[----:B------:R-:W-:Y:S02]  /*5540*/  IMAD R22, R15, R14, R10 ;  /* 0x0000000e0f167224 */ /* 0x000fe400078e020a */
[----:B------:R-:W-:-:S04]  /*5550*/  IMAD.X R3, RZ, RZ, ~R0, P0 ;  /* 0x000000ffff037224 */ /* 0x000fc800000e0e00 */
[-C--:B--2---:R-:W-:Y:S01]  /*5560*/  IMAD R0, R3, R12.reuse, RZ ;  /* 0x0000000c03007224 */ /* 0x084fe200078e02ff */
[----:B------:R-:W2:Y:S01]  /*5570*/  LDC R6, c[0x0][0x608] ;  /* 0x00018200ff067b82 */ /* 0x000ea20000000800 */
[----:B0-----:R-:W-:-:S04]  /*5580*/  IMAD.WIDE.U32 R2, R5, R12, R18 ;  /* 0x0000000c05027225 */ /* 0x001fc800078e0012 */
[----:B------:R-:W-:Y:S01]  /*5590*/  IMAD R5, R5, R13, R0 ;  /* 0x0000000d05057224 */ /* 0x000fe200078e0200 */
[----:B------:R-:W-:Y:S02]  /*55a0*/  I2FP.F32.U32 R0, R20 ;  /* 0x0000001400007245 */ /* 0x000fe40000201000 */
[----:B------:R-:W0:Y:S01]  /*55b0*/  LDC R24, c[0x0][0x658] ;  /* 0x00019600ff187b82 */ /* 0x000e220000000800 */
[----:B------:R-:W-:Y:S01]  /*55c0*/  IMAD.IADD R3, R3, 0x1, R5 ;  /* 0x0000000103037824 */ /* 0x000fe200078e0205 */
[----:B---3--:R-:W-:Y:S01]  /*55d0*/  ISETP.NE.U32.AND P0, PT, R26, RZ, PT ;  /* 0x000000ff1a00720c */ /* 0x008fe20003f05070 */
[----:B------:R-:W-:Y:S01]  /*55e0*/  FMUL R0, R0, UR4 ;  /* 0x0000000400007c20 */ /* 0x000fe20008400000 */
[----:B------:R-:W-:Y:S02]  /*55f0*/  IMAD.MOV.U32 R5, RZ, RZ, -0x1 ;  /* 0xffffffffff057424 */ /* 0x000fe400078e00ff */
[----:B------:R-:W-:Y:S01]  /*5600*/  ISETP.NE.AND.EX P0, PT, R27, RZ, PT, P0 ;  /* 0x000000ff1b00720c */ /* 0x000fe20003f05300 */
[----:B------:R3:W4:Y:S01]  /*5610*/  F2I.U32.TRUNC.NTZ R12, R0 ;  /* 0x00000000000c7305 */ /* 0x000722000020f000 */
[----:B------:R-:W3:Y:S01]  /*5620*/  LDC R15, c[0x0][0x148] ;  /* 0x00005200ff0f7b82 */ /* 0x000ee20000000800 */
[----:B-1----:R-:W-:-:S02]  /*5630*/  SHF.R.U64 R10, R2, R4, R3 ;  /* 0x00000004020a7219 */ /* 0x002fc40000001203 */
[----:B------:R-:W-:-:S05]  /*5640*/  SHF.R.U32.HI R3, RZ, R4, R3 ;  /* 0x00000004ff037219 */ /* 0x000fca0000011603 */
[----:B------:R-:W1:Y:S01]  /*5650*/  LDC R14, c[0x0][0x600] ;  /* 0x00018000ff0e7b82 */ /* 0x000e620000000800 */
[-CC-:B--2---:R-:W-:Y:S02]  /*5660*/  SHF.R.U64 R8, R10, R6.reuse, R3.reuse ;  /* 0x000000060a087219 */ /* 0x184fe40000001203 */
[----:B------:R-:W-:-:S05]  /*5670*/  SHF.R.U32.HI R3, RZ, R6, R3 ;  /* 0x00000006ff037219 */ /* 0x000fca0000011603 */
[----:B------:R-:W2:Y:S01]  /*5680*/  LDC R21, c[0x0][0x648] ;  /* 0x00019200ff157b82 */ /* 0x000ea20000000800 */
[-CC-:B0-----:R-:W-:Y:S02]  /*5690*/  SHF.R.U64 R13, R8, R24.reuse, R3.reuse ;  /* 0x00000018080d7219 */ /* 0x181fe40000001203 */
[-C--:B------:R-:W-:Y:S02]  /*56a0*/  SHF.L.U32 R5, R5, R24.reuse, RZ ;  /* 0x0000001805057219 */ /* 0x080fe400000006ff */
[-C--:B------:R-:W-:Y:S01]  /*56b0*/  SHF.R.U32.HI R3, RZ, R24.reuse, R3 ;  /* 0x00000018ff037219 */ /* 0x080fe20000011603 */
[----:B------:R-:W-:Y:S01]  /*56c0*/  IMAD.MOV.U32 R2, RZ, RZ, R13 ;  /* 0x000000ffff027224 */ /* 0x000fe200078e000d */
[----:B------:R-:W-:Y:S01]  /*56d0*/  SHF.L.U32 R24, R7, R24, RZ ;  /* 0x0000001807187219 */ /* 0x000fe200000006ff */
[----:B------:R-:W0:Y:S01]  /*56e0*/  LDC R25, c[0x0][0x638] ;  /* 0x00018e00ff197b82 */ /* 0x000e220000000800 */
[----:B------:R-:W-:-:S07]  /*56f0*/  LOP3.LUT R19, RZ, R5, RZ, 0x33, !PT ;  /* 0x00000005ff137212 */ /* 0x000fce00078e33ff */
[----:B------:R-:W0:Y:S01]  /*5700*/  LDC R28, c[0x0][0x610] ;  /* 0x00018400ff1c7b82 */ /* 0x000e220000000800 */
[----:B----4-:R-:W-:Y:S05]  /*5710*/  @!P0 BRA `(.L_x_130) ;  /* 0x0000000000288947 */ /* 0x010fea0003800000 */
[----:B---3--:R-:W3:Y:S02]  /*5720*/  LDC R0, c[0x0][0x64c] ;  /* 0x00019300ff007b82 */ /* 0x008ee40000000800 */
[----:B---3--:R-:W-:-:S05]  /*5730*/  IADD3 R7, P0, R13, R0, RZ ;  /* 0x000000000d077210 */ /* 0x008fca0007f1e0ff */
        /* <DEDUP_REMOVED lines=8> */
.L_x_130:
[----:B------:R-:W4:Y:S01]  /*57c0*/  LDC R4, c[0x0][0x65c] ;  /* 0x00019700ff047b82 */ /* 0x000f220000000800 */
[----:B--23--:R-:W-:Y:S01]  /*57d0*/  SHF.R.U64 R0, R2, R21, R3 ;  /* 0x0000001502007219 */ /* 0x00cfe20000001203 */
[----:B-1----:R-:W-:Y:S01]  /*57e0*/  VIADD R3, R14, 0xffffffff ;  /* 0xffffffff0e037836 */ /* 0x002fe20000000000 */
[----:B------:R-:W-:Y:S01]  /*57f0*/  LOP3.LUT R19, R8, R19, RZ, 0xc0, !PT ;  /* 0x0000001308137212 */ /* 0x000fe200078ec0ff */
[----:B------:R-:W-:Y:S02]  /*5800*/  IMAD.MOV R12, RZ, RZ, -R12 ;  /* 0x000000ffff0c7224 */ /* 0x000fe400078e0a0c */
[----:B------:R-:W-:Y:S01]  /*5810*/  IMAD.MOV R2, RZ, RZ, -R0 ;  /* 0x000000ffff027224 */ /* 0x000fe200078e0a00 */
[----:B------:R-:W-:Y:S01]  /*5820*/  LOP3.LUT R3, R10, R3, RZ, 0xc0, !PT ;  /* 0x000000030a037212 */ /* 0x000fe200078ec0ff */
[----:B------:R-:W-:Y:S02]  /*5830*/  IMAD R19, R24, R0, R19 ;  /* 0x0000000018137224 */ /* 0x000fe400078e0213 */
[----:B0-----:R-:W-:-:S04]  /*5840*/  IMAD R0, R2, R25, R13 ;  /* 0x0000001902007224 */ /* 0x001fc800078e020d */
[----:B------:R-:W-:Y:S01]  /*5850*/  IMAD R2, R0, R14, R3 ;  /* 0x0000000e00027224 */ /* 0x000fe200078e0203 */
[----:B----4-:R-:W-:Y:S01]  /*5860*/  ISETP.NE.AND P0, PT, R4, 0x1, PT ;  /* 0x000000010400780c */ /* 0x010fe20003f05270 */
[----:B------:R-:W-:-:S05]  /*5870*/  IMAD.MOV.U32 R4, RZ, RZ, 0x1 ;  /* 0x00000001ff047424 */ /* 0x000fca00078e00ff */
[----:B------:R-:W-:-:S07]  /*5880*/  PRMT R0, R4, 0x7610, R0 ;  /* 0x0000761004007816 */ /* 0x000fce0000000000 */
[----:B------:R-:W-:-:S04]  /*5890*/  @P0 IMAD R22, R15, R12, R20 ;  /* 0x0000000c0f160224 */ /* 0x000fc800078e0214 */
[----:B------:R-:W-:-:S05]  /*58a0*/  IMAD R19, R19, R28, R22 ;  /* 0x0000001c13137224 */ /* 0x000fca00078e0216 */
[----:B------:R-:W-:Y:S02]  /*58b0*/  SEL R22, R2, R19, !P0 ;  /* 0x0000001302167207 */ /* 0x000fe40004000000 */
[----:B------:R-:W-:Y:S01]  /*58c0*/  SEL R19, R19, R2, !P0 ;  /* 0x0000000213137207 */ /* 0x000fe20004000000 */
[----:B------:R-:W-:-:S07]  /*58d0*/  IMAD.MOV.U32 R2, RZ, RZ, R11 ;  /* 0x000000ffff027224 */ /* 0x000fce00078e000b */
.L_x_128:
[----:B------:R-:W-:Y:S02]  /*58e0*/  LOP3.LUT P0, RZ, R0, 0xff, RZ, 0xc0, !PT ;  /* 0x000000ff00ff7812 */ /* 0x000fe4000780c0ff */
[----:B------:R-:W-:-:S11]  /*58f0*/  LOP3.LUT R83, R83, 0x1, RZ, 0x3c, !PT ;  /* 0x0000000153537812 */ /* 0x000fd600078e3cff */
[----:B------:R-:W-:Y:S05]  /*5900*/  @P0 BRA `(.L_x_131) ;  /* 0xffffffbc00840947 */ /* 0x000fea000383ffff */
[----:B------:R-:W-:Y:S05]  /*5910*/  EXIT ;  /* 0x000000000000794d */ /* 0x000fea0003800000 */
.L_x_14:
[----:B------:R-:W-:-:S08]  /*5920*/  ISETP.NE.AND P0, PT, R0, RZ, PT ;  /* 0x000000ff0000720c */ /* 0x000fd00003f05270 */
[----:B0-----:R-:W0:-:S00]  /*5930*/  USETMAXREG.DEALLOC.CTAPOOL 0x28 ;  /* 0x00000028000079c8 */ /* 0x001e0000080e0500 */
[----:B------:R-:W-:Y:S05]  /*5940*/  @P0 EXIT ;  /* 0x000000000000094d */ /* 0x000fea0003800000 */
[----:B0-----:R-:W-:Y:S01]  /*5950*/  LOP3.LUT P0, RZ, R8, 0xff, RZ, 0xc0, !PT ;  /* 0x000000ff08ff7812 */ /* 0x001fe2000780c0ff */
[----:B------:R-:W-:Y:S02]  /*5960*/  IMAD.MOV.U32 R0, RZ, RZ, 0x1 ;  /* 0x00000001ff007424 */ /* 0x000fe400078e00ff */
[----:B------:R-:W-:-:S10]  /*5970*/  IMAD.MOV.U32 R7, RZ, RZ, RZ ;  /* 0x000000ffff077224 */ /* 0x000fd400078e00ff */
[----:B------:R-:W-:Y:S05]  /*5980*/  @!P0 BRA `(.L_x_132) ;  /* 0x0000000c001c8947 */ /* 0x000fea0003800000 */
[----:B------:R-:W-:Y:S01]  /*5990*/  LOP3.LUT P0, RZ, R4, 0x1f, RZ, 0xc0, !PT ;  /* 0x0000001f04ff7812 */ /* 0x000fe2000780c0ff */
[----:B------:R-:W-:Y:S01]  /*59a0*/  ULDC UR5, c[0x0][0x658] ;  /* 0x0001960000057ab9 */ /* 0x000fe20000000800 */
[----:B------:R-:W-:Y:S01]  /*59b0*/  UMOV UR6, 0xffffffff ;  /* 0xffffffff00067882 */ /* 0x000fe20000000000 */
[----:B------:R-:W-:Y:S01]  /*59c0*/  BSSY B0, `(.L_x_132) ;  /* 0x00000c3000007945 */ /* 0x000fe20003800000 */
[----:B------:R-:W-:Y:S01]  /*59d0*/  USHF.L.U32 UR6, UR6, UR5, URZ ;  /* 0x0000000506067299 */ /* 0x000fe2000800063f */
[C---:B------:R-:W-:Y:S01]  /*59e0*/  ISETP.NE.AND P2, PT, R3.reuse, RZ, PT ;  /* 0x000000ff0300720c */ /* 0x040fe20003f45270 */
[----:B------:R-:W-:Y:S01]  /*59f0*/  IMAD.MOV.U32 R8, RZ, RZ, 0x1 ;  /* 0x00000001ff087424 */ /* 0x000fe200078e00ff */
[----:B------:R-:W-:Y:S01]  /*5a00*/  ISETP.NE.OR P0, PT, R3, RZ, !P0 ;  /* 0x000000ff0300720c */ /* 0x000fe20004705670 */
[----:B------:R-:W-:Y:S01]  /*5a10*/  IMAD.MOV.U32 R0, RZ, RZ, 0x1 ;  /* 0x00000001ff007424 */ /* 0x000fe200078e00ff */
[----:B------:R-:W-:Y:S01]  /*5a20*/  LOP3.LUT R6, R16, 0x2, RZ, 0xfc, !PT ;  /* 0x0000000210067812 */ /* 0x000fe200078efcff */
[----:B------:R-:W-:Y:S01]  /*5a30*/  IMAD.MOV.U32 R7, RZ, RZ, RZ ;  /* 0x000000ffff077224 */ /* 0x000fe200078e00ff */
[----:B------:R-:W-:Y:S01]  /*5a40*/  ULDC UR4, c[0x0][0x600] ;  /* 0x0001800000047ab9 */ /* 0x000fe20000000800 */
[----:B------:R-:W-:Y:S01]  /*5a50*/  UMOV UR7, 0x1 ;  /* 0x0000000100077882 */ /* 0x000fe20000000000 */
[----:B------:R-:W-:-:S02]  /*5a60*/  UIADD3 UR19, UR40, 0x1, URZ ;  /* 0x0000000128137890 */ /* 0x000fc4000fffe03f */
[----:B------:R-:W-:Y:S02]  /*5a70*/  UIADD3 UR15, UR4, -0x1, URZ ;  /* 0xffffffff040f7890 */ /* 0x000fe4000fffe03f */
[----:B------:R-:W-:Y:S02]  /*5a80*/  USHF.L.U32 UR17, UR7, UR5, URZ ;  /* 0x0000000507117299 */ /* 0x000fe4000800063f */
[----:B------:R-:W-:Y:S01]  /*5a90*/  ULOP3.LUT UR16, URZ, UR6, URZ, 0x33, !UPT ;  /* 0x000000063f107292 */ /* 0x000fe2000f8e333f */
[----:B------:R-:W-:-:S11]  /*5aa0*/  ULDC.64 UR20, c[0x0][0x198] ;  /* 0x0000660000147ab9 */ /* 0x000fd60000000a00 */
.L_x_144:
[----:B------:R-:W-:-:S03]  /*5ab0*/  UMOV UR4, 0xffffffff ;  /* 0xffffffff00047882 */ /* 0x000fc60000000000 */
[----:B------:R-:W-:Y:S05]  /*5ac0*/  BRA.DIV UR4, `(.L_x_133) ;  /* 0x0000001a04687947 */ /* 0x000fea000b800000 */
[----:B------:R-:W-:-:S13]  /*5ad0*/  ELECT P6, URZ, PT ;  /* 0x00000000003f782f */ /* 0x000fda00038c0000 */
.L_x_175:
[----:B------:R-:W0:Y:S01]  /*5ae0*/  LDC R3, c[0x0][0x28c] ;  /* 0x0000a300ff037b82 */ /* 0x000e220000000800 */
[----:B------:R-:W-:Y:S01]  /*5af0*/  BSSY B1, `(.L_x_134) ;  /* 0x0000037000017945 */ /* 0x000fe20003800000 */
[----:B0-----:R-:W-:-:S13]  /*5b00*/  ISETP.LT.OR P6, PT, R3, 0x1, !P6 ;  /* 0x000000010300780c */ /* 0x001fda00077c1670 */
[----:B------:R-:W-:Y:S05]  /*5b10*/  @P6 BRA `(.L_x_135) ;  /* 0x0000000000d06947 */ /* 0x000fea0003800000 */
[----:B------:R-:W-:Y:S02]  /*5b20*/  IMAD R22, R22, 0x60, RZ ;  /* 0x0000006016167824 */ /* 0x000fe400078e02ff */
[----:B------:R-:W-:Y:S02]  /*5b30*/  IMAD.SHL.U32 R19, R19, 0x40, RZ ;  /* 0x0000004013137824 */ /* 0x000fe400078e00ff */
[----:B------:R-:W-:Y:S02]  /*5b40*/  IMAD.MOV.U32 R12, RZ, RZ, RZ ;  /* 0x000000ffff0c7224 */ /* 0x000fe400078e00ff */
[----:B------:R-:W-:Y:S02]  /*5b50*/  IMAD.U32 R13, RZ, RZ, UR19 ;  /* 0x00000013ff0d7e24 */ /* 0x000fe4000f8e00ff */
[----:B------:R-:W-:Y:S02]  /*5b60*/  IMAD.MOV.U32 R3, RZ, RZ, R0 ;  /* 0x000000ffff037224 */ /* 0x000fe400078e0000 */
[----:B------:R-:W-:-:S07]  /*5b70*/  IMAD.MOV.U32 R4, RZ, RZ, R7 ;  /* 0x000000ffff047224 */ /* 0x000fce00078e0007 */
.L_x_139:
[----:B------:R-:W0:Y:S01]  /*5b80*/  S2R R10, SR_CgaCtaId ;  /* 0x00000000000a7919 */ /* 0x000e220000008800 */
[----:B------:R-:W-:Y:S01]  /*5b90*/  MOV R5, 0x400 ;  /* 0x0000040000057802 */ /* 0x000fe20000000f00 */
[----:B------:R-:W1:Y:S03]  /*5ba0*/  @!P2 LDC R9, c[0x0][0x500] ;  /* 0x00014000ff09ab82 */ /* 0x000e660000000800 */
[----:B0-----:R-:W-:Y:S02]  /*5bb0*/  LEA R11, R10, R5, 0x18 ;  /* 0x000000050a0b7211 */ /* 0x001fe400078ec0ff */
[----:B------:R-:W-:-:S03]  /*5bc0*/  SHF.L.U32 R5, R3, 0x1f, RZ ;  /* 0x0000001f03057819 */ /* 0x000fc600000006ff */
[----:B------:R-:W-:-:S04]  /*5bd0*/  IMAD R10, R4, 0x8, R11 ;  /* 0x00000008040a7824 */ /* 0x000fc800078e020b */
[----:B------:R-:W0:Y:S02]  /*5be0*/  SYNCS.PHASECHK.TRANS64.TRYWAIT P1, [R10+URZ+0xb0], R5 ;  /* 0x0000b0050a0075a7 */ /* 0x000e24000802017f */
[----:B01----:R-:W-:Y:S05]  /*5bf0*/  @!P1 BRA `(.L_x_136) ;  /* 0x00000018003c9947 */ /* 0x003fea0003800000 */
.L_x_176:
[----:B0-----:R-:W-:Y:S01]  /*5c00*/  PRMT R5, R6, 0x9910, RZ ;  /* 0x0000991006057816 */ /* 0x001fe200000000ff */
[----:B------:R0:W-:Y:S03]  /*5c10*/  @!P2 SYNCS.ARRIVE.TRANS64 RZ, [R10+URZ], R9 ;  /* 0x000000090affa9a7 */ /* 0x0001e6000800003f */
[----:B------:R-:W-:-:S13]  /*5c20*/  ISETP.NE.AND P1, PT, R5, 0x2, PT ;  /* 0x000000020500780c */ /* 0x000fda0003f25270 */
[----:B0-----:R-:W-:Y:S05]  /*5c30*/  @P1 BRA `(.L_x_137) ;  /* 0x0000000000041947 */ /* 0x001fea0003800000 */
[----:B------:R-:W-:Y:S01]  /*5c40*/  BPT.TRAP 0x1 ;  /* 0x000000040000795c */ /* 0x000fe20000300000 */
.L_x_137:
[----:B------:R-:W-:Y:S05]  /*5c50*/  @P0 BRA `(.L_x_138) ;  /* 0x0000000000040947 */ /* 0x000fea0003800000 */
[----:B------:R-:W-:Y:S01]  /*5c60*/  BPT.TRAP 0x1 ;  /* 0x000000040000795c */ /* 0x000fe20000300000 */
.L_x_138:
[--C-:B------:R-:W-:Y:S01]  /*5c70*/  IMAD R5, R4, 0x1000, R11.reuse ;  /* 0x0000100004057824 */ /* 0x100fe200078e020b */
[----:B------:R-:W-:Y:S01]  /*5c80*/  R2UR UR9, R10 ;  /* 0x000000000a0972ca */ /* 0x000fe200000e0000 */
[C---:B------:R-:W-:Y:S01]  /*5c90*/  IMAD R11, R4.reuse, 0x1800, R11 ;  /* 0x00001800040b7824 */ /* 0x040fe200078e020b */
[----:B------:R-:W-:Y:S01]  /*5ca0*/  UIADD3 UR4, UP0, UR20, 0xf0, URZ ;  /* 0x000000f014047890 */ /* 0x000fe2000ff1e03f */
[----:B------:R-:W-:Y:S01]  /*5cb0*/  VIADD R13, R13, 0xffffffff ;  /* 0xffffffff0d0d7836 */ /* 0x000fe20000000000 */
[----:B------:R-:W-:Y:S01]  /*5cc0*/  R2UR UR5, R5 ;  /* 0x00000000050572ca */ /* 0x000fe200000e0000 */
[----:B------:R-:W-:Y:S01]  /*5cd0*/  UIADD3 UR22, UP1, UR20, 0x1f0, URZ ;  /* 0x000001f014167890 */ /* 0x000fe2000ff3e03f */
[----:B------:R-:W-:Y:S01]  /*5ce0*/  R2UR UR8, R11 ;  /* 0x000000000b0872ca */ /* 0x000fe200000e0000 */
[----:B------:R-:W-:Y:S01]  /*5cf0*/  VIADD R4, R4, 0x1 ;  /* 0x0000000104047836 */ /* 0x000fe20000000000 */
[----:B------:R-:W-:Y:S01]  /*5d00*/  R2UR UR11, R19 ;  /* 0x00000000130b72ca */ /* 0x000fe200000e0000 */
[----:B------:R-:W-:Y:S01]  /*5d10*/  UIADD3.X UR23, URZ, UR21, URZ, UP1, !UPT ;  /* 0x000000153f177290 */ /* 0x000fe20008ffe43f */
[----:B------:R-:W-:Y:S01]  /*5d20*/  R2UR UR10, R12 ;  /* 0x000000000c0a72ca */ /* 0x000fe200000e0000 */
[----:B------:R-:W-:Y:S01]  /*5d30*/  UMOV UR6, 0x0 ;  /* 0x0000000000067882 */ /* 0x000fe20000000000 */
[----:B------:R-:W-:Y:S01]  /*5d40*/  R2UR UR12, R2 ;  /* 0x00000000020c72ca */ /* 0x000fe200000e0000 */
[----:B------:R-:W-:Y:S01]  /*5d50*/  UMOV UR7, 0x10000000 ;  /* 0x1000000000077882 */ /* 0x000fe20000000000 */
[----:B------:R-:W-:Y:S01]  /*5d60*/  R2UR UR18, R22 ;  /* 0x00000000161272ca */ /* 0x000fe200000e0000 */
[----:B------:R-:W-:Y:S01]  /*5d70*/  VIADD R12, R12, 0x20 ;  /* 0x000000200c0c7836 */ /* 0x000fe20000000000 */
[----:B------:R-:W-:Y:S01]  /*5d80*/  ISETP.GT.AND P3, PT, R13, 0x1, PT ;  /* 0x000000010d00780c */ /* 0x000fe20003f64270 */
[----:B------:R-:W-:Y:S01]  /*5d90*/  UIADD3 UR13, UR5, 0x280, URZ ;  /* 0x00000280050d7890 */ /* 0x000fe2000fffe03f */
[----:B------:R-:W-:Y:S01]  /*5da0*/  ISETP.NE.AND P1, PT, R4, 0x16, PT ;  /* 0x000000160400780c */ /* 0x000fe20003f25270 */
[----:B------:R-:W-:-:S02]  /*5db0*/  UIADD3.X UR5, URZ, UR21, URZ, UP0, !UPT ;  /* 0x000000153f057290 */ /* 0x000fc400087fe43f */
[----:B------:R-:W-:Y:S01]  /*5dc0*/  UIADD3 UR14, UR8, 0x16280, URZ ;  /* 0x00016280080e7890 */ /* 0x000fe2000fffe03f */
[----:B------:R-:W-:Y:S02]  /*5dd0*/  SEL R10, RZ, 0x1, P1 ;  /* 0x00000001ff0a7807 */ /* 0x000fe40000800000 */
[----:B------:R-:W-:Y:S01]  /*5de0*/  UMOV UR8, UR13 ;  /* 0x0000000d00087c82 */ /* 0x000fe20008000000 */
[----:B------:R-:W-:Y:S02]  /*5df0*/  SEL R4, R4, RZ, P1 ;  /* 0x000000ff04047207 */ /* 0x000fe40000800000 */
[----:B------:R-:W-:Y:S01]  /*5e00*/  LOP3.LUT R3, R3, R10, RZ, 0x3c, !PT ;  /* 0x0000000a03037212 */ /* 0x000fe200078e3cff */
[----:B------:R0:W-:Y:S02]  /*5e10*/  UTMALDG.3D [UR8], [UR4], desc[UR6] ;  /* 0x00000608040075b4 */ /* 0x0001e40008011000 */
[----:B0-----:R-:W-:Y:S01]  /*5e20*/  UMOV UR8, UR14 ;  /* 0x0000000e00087c82 */ /* 0x001fe20008000000 */
[----:B------:R-:W-:-:S02]  /*5e30*/  UMOV UR11, UR18 ;  /* 0x00000012000b7c82 */ /* 0x000fc40008000000 */
[----:B------:R0:W-:Y:S02]  /*5e40*/  UTMALDG.3D [UR8], [UR22], desc[UR6] ;  /* 0x00000608160075b4 */ /* 0x0001e40008011000 */
[----:B0-----:R-:W-:Y:S05]  /*5e50*/  @P3 BRA `(.L_x_139) ;  /* 0xfffffffc00483947 */ /* 0x001fea000383ffff */
.L_x_135:
[----:B------:R-:W-:Y:S05]  /*5e60*/  BSYNC B1 ;  /* 0x0000000000017941 */ /* 0x000fea0003800000 */
.L_x_134:
[----:B------:R-:W2:Y:S01]  /*5e70*/  LDL.64 R10, [R1] ;  /* 0x00000000010a7983 */ /* 0x000ea20000100a00 */
[----:B------:R-:W-:Y:S01]  /*5e80*/  LOP3.LUT P4, RZ, R8, 0xff, RZ, 0xc0, !PT ;  /* 0x000000ff08ff7812 */ /* 0x000fe2000788c0ff */
[----:B------:R-:W-:Y:S01]  /*5e90*/  VIADD R4, R7, UR40 ;  /* 0x0000002807047c36 */ /* 0x000fe20008000000 */
[----:B------:R-:W-:Y:S01]  /*5ea0*/  ULDC.64 UR4, c[0x0][0x650] ;  /* 0x0001940000047ab9 */ /* 0x000fe20000000a00 */
[----:B------:R-:W-:Y:S01]  /*5eb0*/  IMAD.U32 R7, RZ, RZ, UR40 ;  /* 0x00000028ff077e24 */ /* 0x000fe2000f8e00ff */
[----:B------:R-:W-:Y:S01]  /*5ec0*/  UISETP.GE.U32.AND UP0, UPT, UR40, 0x16, UPT ;  /* 0x000000162800788c */ /* 0x000fe2000bf06070 */
[----:B------:R-:W-:Y:S01]  /*5ed0*/  BSSY B1, `(.L_x_140) ;  /* 0x000006f000017945 */ /* 0x000fe20003800000 */
[----:B------:R-:W-:Y:S01]  /*5ee0*/  ISETP.GT.U32.AND P1, PT, R4, 0x15, PT ;  /* 0x000000150400780c */ /* 0x000fe20003f24070 */
[----:B------:R-:W-:Y:S01]  /*5ef0*/  IMAD.MOV.U32 R19, RZ, RZ, -0x1 ;  /* 0xffffffffff137424 */ /* 0x000fe200078e00ff */
[----:B------:R-:W-:Y:S01]  /*5f00*/  PRMT R8, RZ, 0x7610, R8 ;  /* 0x00007610ff087816 */ /* 0x000fe20000000008 */
[----:B------:R-:W-:Y:S01]  /*5f10*/  IMAD.MOV.U32 R22, RZ, RZ, -0x1 ;  /* 0xffffffffff167424 */ /* 0x000fe200078e00ff */
[----:B------:R-:W-:-:S02]  /*5f20*/  ISETP.LT.U32.AND P1, PT, R7, 0x16, P1 ;  /* 0x000000160700780c */ /* 0x000fc40000f21070 */
[----:B------:R-:W-:Y:S01]  /*5f30*/  PLOP3.LUT P3, PT, PT, PT, UP0, 0x80, 0x0 ;  /* 0x000000000000781c */ /* 0x000fe20003f6f008 */
[----:B------:R-:W0:Y:S01]  /*5f40*/  @P4 S2R R3, SR_CgaCtaId ;  /* 0x0000000000034919 */ /* 0x000e220000008800 */
[----:B------:R-:W-:-:S04]  /*5f50*/  @P4 MOV R2, 0x400 ;  /* 0x0000040000024802 */ /* 0x000fc80000000f00 */
[----:B0-----:R-:W-:Y:S01]  /*5f60*/  @P4 LEA R5, R3, R2, 0x18 ;  /* 0x0000000203054211 */ /* 0x001fe200078ec0ff */
[----:B------:R-:W-:-:S03]  /*5f70*/  IMAD.WIDE.U32 R2, R4, -0x45d1745d, RZ ;  /* 0xba2e8ba304027825 */ /* 0x000fc600078e00ff */
[----:B------:R0:W-:Y:S01]  /*5f80*/  @P4 SYNCS.ARRIVE.TRANS64.A1T0 RZ, [R5+URZ+0x198], RZ ;  /* 0x000198ff05ff49a7 */ /* 0x0001e2000810003f */
[----:B------:R-:W-:Y:S01]  /*5f90*/  IMAD.MOV.U32 R2, RZ, RZ, -0x1 ;  /* 0xffffffffff027424 */ /* 0x000fe200078e00ff */
[----:B0-----:R-:W-:Y:S02]  /*5fa0*/  SHF.R.U32.HI R5, RZ, 0x4, R3 ;  /* 0x00000004ff057819 */ /* 0x001fe40000011603 */
[----:B------:R-:W-:-:S03]  /*5fb0*/  SEL R3, RZ, 0x1, !P1 ;  /* 0x00000001ff037807 */ /* 0x000fc60004800000 */
[----:B------:R-:W-:Y:S01]  /*5fc0*/  IMAD R7, R5, -0x16, R4 ;  /* 0xffffffea05077824 */ /* 0x000fe200078e0204 */
[----:B------:R-:W-:Y:S02]  /*5fd0*/  LOP3.LUT R0, R0, R3, RZ, 0x3c, !PT ;  /* 0x0000000300007212 */ /* 0x000fe400078e3cff */
[----:B------:R-:W-:Y:S02]  /*5fe0*/  PRMT R3, RZ, 0x7610, R3 ;  /* 0x00007610ff037816 */ /* 0x000fe40000000003 */
[----:B------:R-:W-:Y:S02]  /*5ff0*/  @P3 LOP3.LUT R0, R0, 0x1, R5, 0x78, !PT ;  /* 0x0000000100003812 */ /* 0x000fe400078e7805 */
[----:B--2---:R-:W-:-:S04]  /*6000*/  IADD3 R18, P4, R18, R10, RZ ;  /* 0x0000000a12127210 */ /* 0x004fc80007f9e0ff */
[----:B------:R-:W-:Y:S01]  /*6010*/  ISETP.GE.U32.AND P1, PT, R18, UR4, PT ;  /* 0x0000000412007c0c */ /* 0x000fe2000bf26070 */
[----:B------:R-:W-:-:S05]  /*6020*/  IMAD.X R17, R17, 0x1, R23, P4 ;  /* 0x0000000111117824 */ /* 0x000fca00020e0617 */
[----:B------:R-:W-:-:S13]  /*6030*/  ISETP.GE.U32.AND.EX P1, PT, R17, UR5, PT, P1 ;  /* 0x0000000511007c0c */ /* 0x000fda000bf26110 */
[----:B------:R-:W-:Y:S05]  /*6040*/  @P1 BRA `(.L_x_141) ;  /* 0x00000004005c1947 */ /* 0x000fea0003800000 */
[----:B------:R-:W0:Y:S01]  /*6050*/  S2R R11, SR_CTAID.X ;  /* 0x00000000000b7919 */ /* 0x000e220000002500 */
[----:B------:R-:W-:Y:S01]  /*6060*/  ULDC.64 UR4, c[0x0][0x628] ;  /* 0x00018a0000047ab9 */ /* 0x000fe20000000a00 */
[----:B------:R-:W1:Y:S01]  /*6070*/  LDC R12, c[0x0][0x144] ;  /* 0x00005100ff0c7b82 */ /* 0x000e620000000800 */
[----:B------:R-:W-:Y:S01]  /*6080*/  ISETP.NE.U32.AND P1, PT, RZ, UR4, PT ;  /* 0x00000004ff007c0c */ /* 0x000fe2000bf25070 */
[----:B------:R-:W2:Y:S01]  /*6090*/  S2R R9, SR_CTAID.Y ;  /* 0x0000000000097919 */ /* 0x000ea20000002600 */
[----:B------:R-:W-:Y:S01]  /*60a0*/  ULDC UR6, c[0x0][0x150] ;  /* 0x0000540000067ab9 */ /* 0x000fe20000000800 */
[----:B------:R-:W-:Y:S01]  /*60b0*/  ULDC UR7, c[0x0][0x630] ;  /* 0x00018c0000077ab9 */ /* 0x000fe20000000800 */
[----:B------:R-:W-:Y:S01]  /*60c0*/  ISETP.NE.AND.EX P1, PT, RZ, UR5, PT, P1 ;  /* 0x00000005ff007c0c */ /* 0x000fe2000bf25310 */
[----:B------:R-:W-:Y:S01]  /*60d0*/  IMAD.MOV.U32 R2, RZ, RZ, R18 ;  /* 0x000000ffff027224 */ /* 0x000fe200078e0012 */
[----:B0-----:R-:W-:-:S05]  /*60e0*/  I2FP.F32.U32 R3, R11 ;  /* 0x0000000b00037245 */ /* 0x001fca0000201000 */
[----:B------:R-:W-:Y:S01]  /*60f0*/  FMUL R14, R3, UR6 ;  /* 0x00000006030e7c20 */ /* 0x000fe20008400000 */
[----:B------:R-:W-:-:S05]  /*6100*/  IMAD.MOV.U32 R3, RZ, RZ, R17 ;  /* 0x000000ffff037224 */ /* 0x000fca00078e0011 */
[----:B--2---:R-:W-:Y:S05]  /*6110*/  @!P1 BRA `(.L_x_142) ;  /* 0x0000000000289947 */ /* 0x004fea0003800000 */
[----:B------:R-:W-:Y:S02]  /*6120*/  ULDC UR6, c[0x0][0x634] ;  /* 0x00018d0000067ab9 */ /* 0x000fe40000000800 */
[----:B------:R-:W-:-:S05]  /*6130*/  IADD3 R3, P1, R18, UR6, RZ ;  /* 0x0000000612037c10 */ /* 0x000fca000ff3e0ff */
[----:B------:R-:W-:-:S04]  /*6140*/  IMAD.X R13, RZ, RZ, R17, P1 ;  /* 0x000000ffff0d7224 */ /* 0x000fc800008e0611 */
[----:B------:R-:W-:-:S04]  /*6150*/  IMAD.WIDE.U32 R4, R13, UR4, RZ ;  /* 0x000000040d047c25 */ /* 0x000fc8000f8e00ff */
[----:B------:R-:W-:-:S04]  /*6160*/  IMAD.WIDE.U32 R4, P1, R3, UR5, R4 ;  /* 0x0000000503047c25 */ /* 0x000fc8000f820004 */
[----:B------:R-:W-:-:S04]  /*6170*/  IMAD.WIDE.U32 R2, R3, UR4, RZ ;  /* 0x0000000403027c25 */ /* 0x000fc8000f8e00ff */
[----:B------:R-:W-:Y:S01]  /*6180*/  IMAD.MOV.U32 R2, RZ, RZ, R5 ;  /* 0x000000ffff027224 */ /* 0x000fe200078e0005 */
[----:B------:R-:W-:Y:S01]  /*6190*/  IADD3 RZ, P3, R3, R4, RZ ;  /* 0x0000000403ff7210 */ /* 0x000fe20007f7e0ff */
[----:B------:R-:W-:-:S04]  /*61a0*/  IMAD.X R3, RZ, RZ, RZ, P1 ;  /* 0x000000ffff037224 */ /* 0x000fc800008e06ff */
[----:B------:R-:W-:-:S08]  /*61b0*/  IMAD.WIDE.U32.X R2, R13, UR5, R2, P3 ;  /* 0x000000050d027c25 */ /* 0x000fd000098e0402 */
.L_x_142:
[--C-:B------:R-:W-:Y:S01]  /*61c0*/  SHF.R.U64 R10, R2, UR7, R3.reuse ;  /* 0x00000007020a7c19 */ /* 0x100fe20008001203 */
[----:B------:R-:W0:Y:S01]  /*61d0*/  F2I.U32.TRUNC.NTZ R14, R14 ;  /* 0x0000000e000e7305 */ /* 0x000e22000020f000 */
[----:B------:R-:W-:Y:S01]  /*61e0*/  SHF.R.U32.HI R2, RZ, UR7, R3 ;  /* 0x00000007ff027c19 */ /* 0x000fe20008011603 */
[----:B------:R-:W-:Y:S01]  /*61f0*/  ULDC.64 UR4, c[0x0][0x620] ;  /* 0x0001880000047ab9 */ /* 0x000fe20000000a00 */
[----:B------:R-:W-:Y:S01]  /*6200*/  IADD3 R5, P1, RZ, -R10, RZ ;  /* 0x8000000aff057210 */ /* 0x000fe20007f3e0ff */
[----:B------:R-:W-:Y:S01]  /*6210*/  IMAD.MOV.U32 R3, RZ, RZ, R17 ;  /* 0x000000ffff037224 */ /* 0x000fe200078e0011 */
[----:B------:R-:W-:-:S03]  /*6220*/  ULDC.64 UR6, c[0x0][0x640] ;  /* 0x0001900000067ab9 */ /* 0x000fc60000000a00 */
[----:B------:R-:W-:Y:S01]  /*6230*/  IMAD.X R2, RZ, RZ, ~R2, P1 ;  /* 0x000000ffff027224 */ /* 0x000fe200008e0e02 */
[----:B------:R-:W-:-:S03]  /*6240*/  ISETP.NE.U32.AND P1, PT, RZ, UR6, PT ;  /* 0x00000006ff007c0c */ /* 0x000fc6000bf25070 */
[----:B------:R-:W-:Y:S01]  /*6250*/  IMAD R4, R2, UR4, RZ ;  /* 0x0000000402047c24 */ /* 0x000fe2000f8e02ff */
[----:B------:R-:W-:Y:S01]  /*6260*/  ISETP.NE.AND.EX P1, PT, RZ, UR7, PT, P1 ;  /* 0x00000007ff007c0c */ /* 0x000fe2000bf25310 */
[----:B------:R-:W-:-:S04]  /*6270*/  IMAD.MOV.U32 R2, RZ, RZ, R18 ;  /* 0x000000ffff027224 */ /* 0x000fc800078e0012 */
[----:B------:R-:W-:Y:S01]  /*6280*/  IMAD.WIDE.U32 R2, R5, UR4, R2 ;  /* 0x0000000405027c25 */ /* 0x000fe2000f8e0002 */
[----:B------:R-:W-:-:S03]  /*6290*/  ULDC UR4, c[0x0][0x618] ;  /* 0x0001860000047ab9 */ /* 0x000fc60000000800 */
[----:B------:R-:W-:Y:S01]  /*62a0*/  IMAD R5, R5, UR5, R4 ;  /* 0x0000000505057c24 */ /* 0x000fe2000f8e0204 */
[----:B------:R-:W-:Y:S01]  /*62b0*/  ULDC UR5, c[0x0][0x154] ;  /* 0x0000550000057ab9 */ /* 0x000fe20000000800 */
[----:B0-----:R-:W-:Y:S02]  /*62c0*/  IMAD.MOV R4, RZ, RZ, -R14 ;  /* 0x000000ffff047224 */ /* 0x001fe400078e0a0e */
[----:B------:R-:W0:Y:S01]  /*62d0*/  LDC R14, c[0x0][0x148] ;  /* 0x00005200ff0e7b82 */ /* 0x000e220000000800 */
[----:B------:R-:W-:Y:S02]  /*62e0*/  IMAD.IADD R3, R3, 0x1, R5 ;  /* 0x0000000103037824 */ /* 0x000fe400078e0205 */
[----:B-1----:R-:W-:Y:S01]  /*62f0*/  IMAD R11, R12, R4, R11 ;  /* 0x000000040c0b7224 */ /* 0x002fe200078e020b */
[----:B------:R-:W-:Y:S02]  /*6300*/  I2FP.F32.U32 R4, R9 ;  /* 0x0000000900047245 */ /* 0x000fe40000201000 */
[----:B------:R-:W-:-:S02]  /*6310*/  SHF.R.U64 R12, R2, UR4, R3 ;  /* 0x00000004020c7c19 */ /* 0x000fc40008001203 */
[----:B------:R-:W-:Y:S01]  /*6320*/  SHF.R.U32.HI R3, RZ, UR4, R3 ;  /* 0x00000004ff037c19 */ /* 0x000fe20008011603 */
[----:B------:R-:W-:Y:S01]  /*6330*/  FMUL R4, R4, UR5 ;  /* 0x0000000504047c20 */ /* 0x000fe20008400000 */
[----:B------:R-:W-:Y:S02]  /*6340*/  ULDC UR4, c[0x0][0x608] ;  /* 0x0001820000047ab9 */ /* 0x000fe40000000800 */
[--C-:B------:R-:W-:Y:S01]  /*6350*/  SHF.R.U64 R15, R12, UR4, R3.reuse ;  /* 0x000000040c0f7c19 */ /* 0x100fe20008001203 */
[----:B------:R1:W2:Y:S01]  /*6360*/  F2I.U32.TRUNC.NTZ R20, R4 ;  /* 0x0000000400147305 */ /* 0x0002a2000020f000 */
[----:B------:R-:W-:Y:S01]  /*6370*/  SHF.R.U32.HI R2, RZ, UR4, R3 ;  /* 0x00000004ff027c19 */ /* 0x000fe20008011603 */
[----:B------:R-:W-:-:S03]  /*6380*/  ULDC UR4, c[0x0][0x658] ;  /* 0x0001960000047ab9 */ /* 0x000fc60000000800 */
[--C-:B------:R-:W-:Y:S02]  /*6390*/  SHF.R.U64 R13, R15, UR4, R2.reuse ;  /* 0x000000040f0d7c19 */ /* 0x100fe40008001202 */
[----:B------:R-:W-:-:S03]  /*63a0*/  SHF.R.U32.HI R19, RZ, UR4, R2 ;  /* 0x00000004ff137c19 */ /* 0x000fc60008011602 */
[----:B------:R-:W-:Y:S02]  /*63b0*/  IMAD.MOV.U32 R2, RZ, RZ, R13 ;  /* 0x000000ffff027224 */ /* 0x000fe400078e000d */
[----:B------:R-:W-:Y:S01]  /*63c0*/  IMAD.MOV.U32 R3, RZ, RZ, R19 ;  /* 0x000000ffff037224 */ /* 0x000fe200078e0013 */
[----:B-1----:R-:W-:Y:S06]  /*63d0*/  @!P1 BRA `(.L_x_143) ;  /* 0x0000000000289947 */ /* 0x002fec0003800000 */
        /* <DEDUP_REMOVED lines=10> */
.L_x_143:
[----:B------:R-:W1:Y:S01]  /*6480*/  LDC R4, c[0x0][0x65c] ;  /* 0x00019700ff047b82 */ /* 0x000e620000000800 */
[----:B------:R-:W-:Y:S01]  /*6490*/  ULDC UR4, c[0x0][0x648] ;  /* 0x0001920000047ab9 */ /* 0x000fe20000000800 */
[----:B------:R-:W-:Y:S01]  /*64a0*/  LOP3.LUT R15, R15, UR16, RZ, 0xc0, !PT ;  /* 0x000000100f0f7c12 */ /* 0x000fe2000f8ec0ff */
[----:B--2---:R-:W-:Y:S01]  /*64b0*/  IMAD.MOV R20, RZ, RZ, -R20 ;  /* 0x000000ffff147224 */ /* 0x004fe200078e0a14 */
[----:B------:R-:W-:Y:S01]  /*64c0*/  SHF.R.U64 R2, R2, UR4, R3 ;  /* 0x0000000402027c19 */ /* 0x000fe20008001203 */
[----:B------:R-:W-:Y:S01]  /*64d0*/  ULDC UR4, c[0x0][0x638] ;  /* 0x00018e0000047ab9 */ /* 0x000fe20000000800 */
[----:B------:R-:W-:Y:S01]  /*64e0*/  LOP3.LUT R12, R12, UR15, RZ, 0xc0, !PT ;  /* 0x0000000f0c0c7c12 */ /* 0x000fe2000f8ec0ff */
[----:B------:R-:W-:Y:S01]  /*64f0*/  ULDC UR5, c[0x0][0x610] ;  /* 0x0001840000057ab9 */ /* 0x000fe20000000800 */
[----:B------:R-:W-:Y:S01]  /*6500*/  IMAD.MOV.U32 R3, RZ, RZ, 0x1 ;  /* 0x00000001ff037424 */ /* 0x000fe200078e00ff */
[----:B-1----:R-:W-:Y:S01]  /*6510*/  ISETP.NE.AND P1, PT, R4, 0x1, PT ;  /* 0x000000010400780c */ /* 0x002fe20003f25270 */
[----:B------:R-:W-:-:S02]  /*6520*/  IMAD.MOV R4, RZ, RZ, -R2 ;  /* 0x000000ffff047224 */ /* 0x000fc400078e0a02 */
[----:B------:R-:W-:Y:S02]  /*6530*/  IMAD R2, R2, UR17, R15 ;  /* 0x0000001102027c24 */ /* 0x000fe4000f8e020f */
[----:B------:R-:W-:Y:S01]  /*6540*/  IMAD R13, R4, UR4, R13 ;  /* 0x00000004040d7c24 */ /* 0x000fe2000f8e020d */
[----:B------:R-:W-:-:S07]  /*6550*/  ULDC UR4, c[0x0][0x600] ;  /* 0x0001800000047ab9 */ /* 0x000fce0000000800 */
[----:B0-----:R-:W-:-:S04]  /*6560*/  @P1 IMAD R11, R14, R20, R9 ;  /* 0x000000140e0b1224 */ /* 0x001fc800078e0209 */
[----:B------:R-:W-:Y:S02]  /*6570*/  IMAD R11, R2, UR5, R11 ;  /* 0x00000005020b7c24 */ /* 0x000fe4000f8e020b */
[----:B------:R-:W-:-:S05]  /*6580*/  IMAD R2, R13, UR4, R12 ;  /* 0x000000040d027c24 */ /* 0x000fca000f8e020c */
[----:B------:R-:W-:Y:S02]  /*6590*/  SEL R22, R2, R11, !P1 ;  /* 0x0000000b02167207 */ /* 0x000fe40004800000 */
[----:B------:R-:W-:Y:S01]  /*65a0*/  SEL R19, R11, R2, !P1 ;  /* 0x000000020b137207 */ /* 0x000fe20004800000 */
[----:B------:R-:W-:-:S07]  /*65b0*/  IMAD.MOV.U32 R2, RZ, RZ, R10 ;  /* 0x000000ffff027224 */ /* 0x000fce00078e000a */
.L_x_141:
[----:B------:R-:W-:Y:S05]  /*65c0*/  BSYNC B1 ;  /* 0x0000000000017941 */ /* 0x000fea0003800000 */
.L_x_140:
[----:B------:R-:W-:-:S13]  /*65d0*/  LOP3.LUT P1, RZ, R3, 0xff, RZ, 0xc0, !PT ;  /* 0x000000ff03ff7812 */ /* 0x000fda000782c0ff */
[----:B------:R-:W-:Y:S05]  /*65e0*/  @P1 BRA `(.L_x_144) ;  /* 0xfffffff400301947 */ /* 0x000fea000383ffff */
[----:B------:R-:W-:Y:S05]  /*65f0*/  BSYNC B0 ;  /* 0x0000000000007941 */ /* 0x000fea0003800000 */
.L_x_132:
[----:B------:R-:W-:-:S03]  /*6600*/  UMOV UR4, 0xffffffff ;  /* 0xffffffff00047882 */ /* 0x000fc60000000000 */
[----:B------:R-:W-:Y:S05]  /*6610*/  BRA.DIV UR4, `(.L_x_145) ;  /* 0x0000000e04c87947 */ /* 0x000fea000b800000 */
[----:B------:R-:W-:-:S13]  /*6620*/  ELECT P6, URZ, PT ;  /* 0x00000000003f782f */ /* 0x000fda00038c0000 */
.L_x_179:
[----:B------:R-:W-:Y:S04]  /*6630*/  BSSY B0, `(.L_x_146) ;  /* 0x00000cd000007945 */ /* 0x000fe80003800000 */
[----:B------:R-:W-:Y:S05]  /*6640*/  @!P6 BRA `(.L_x_147) ;  /* 0x0000000c002ce947 */ /* 0x000fea0003800000 */
[----:B------:R-:W-:-:S04]  /*6650*/  LOP3.LUT R16, R16, 0x2, RZ, 0xfc, !PT ;  /* 0x0000000210107812 */ /* 0x000fc800078efcff */
[----:B------:R-:W-:-:S13]  /*6660*/  ISETP.NE.AND P0, PT, R16, 0x3, PT ;  /* 0x000000031000780c */ /* 0x000fda0003f05270 */
[----:B------:R-:W-:Y:S05]  /*6670*/  @!P0 BRA `(.L_x_148) ;  /* 0x0000000000048947 */ /* 0x000fea0003800000 */
[----:B------:R-:W-:Y:S01]  /*6680*/  BPT.TRAP 0x1 ;  /* 0x000000040000795c */ /* 0x000fe20000300000 */
.L_x_148:
[----:B------:R-:W0:Y:S01]  /*6690*/  S2R R3, SR_CgaCtaId ;  /* 0x0000000000037919 */ /* 0x000e220000008800 */
[----:B------:R-:W-:Y:S02]  /*66a0*/  MOV R2, 0x400 ;  /* 0x0000040000027802 */ /* 0x000fe40000000f00 */
[----:B------:R-:W-:Y:S02]  /*66b0*/  SHF.L.U32 R4, R0, 0x1f, RZ ;  /* 0x0000001f00047819 */ /* 0x000fe400000006ff */
[----:B0-----:R-:W-:-:S05]  /*66c0*/  LEA R2, R3, R2, 0x18 ;  /* 0x0000000203027211 */ /* 0x001fca00078ec0ff */
[----:B------:R-:W-:-:S04]  /*66d0*/  VIADD R2, R2, 0xb0 ;  /* 0x000000b002027836 */ /* 0x000fc80000000000 */
[C---:B------:R-:W-:Y:S02]  /*66e0*/  IMAD R9, R7.reuse, 0x8, R2 ;  /* 0x0000000807097824 */ /* 0x040fe400078e0202 */
[----:B------:R-:W-:Y:S02]  /*66f0*/  VIADD R7, R7, 0x1 ;  /* 0x0000000107077836 */ /* 0x000fe40000000000 */
[----:B------:R-:W0:Y:S03]  /*6700*/  SYNCS.PHASECHK.TRANS64.TRYWAIT P0, [R9+URZ], R4 ;  /* 0x00000004090075a7 */ /* 0x000e26000800017f */
[----:B------:R-:W-:-:S04]  /*6710*/  ISETP.NE.AND P1, PT, R7, 0x16, PT ;  /* 0x000000160700780c */ /* 0x000fc80003f25270 */
[----:B------:R-:W-:Y:S02]  /*6720*/  SEL R3, RZ, 0x1, P1 ;  /* 0x00000001ff037807 */ /* 0x000fe40000800000 */
[----:B------:R-:W-:Y:S02]  /*6730*/  SEL R7, R7, RZ, P1 ;  /* 0x000000ff07077207 */ /* 0x000fe40000800000 */
[----:B------:R-:W-:-:S03]  /*6740*/  LOP3.LUT R6, R0, R3, RZ, 0x3c, !PT ;  /* 0x0000000300067212 */ /* 0x000fc600078e3cff */
[----:B------:R-:W-:Y:S01]  /*6750*/  IMAD R8, R7, 0x8, R2 ;  /* 0x0000000807087824 */ /* 0x000fe200078e0202 */
[----:B------:R-:W-:Y:S01]  /*6760*/  SHF.L.U32 R5, R6, 0x1f, RZ ;  /* 0x0000001f06057819 */ /* 0x000fe200000006ff */
[----:B0-----:R-:W-:Y:S06]  /*6770*/  @!P0 BRA `(.L_x_149) ;  /* 0x0000000c00908947 */ /* 0x001fec0003800000 */
.L_x_180:
[----:B------:R-:W1:Y:S01]  /*6780*/  SYNCS.PHASECHK.TRANS64.TRYWAIT P0, [R8+URZ], R5 ;  /* 0x00000005080075a7 */ /* 0x000e62000800017f */
[----:B------:R-:W-:-:S05]  /*6790*/  VIADD R0, R7, 0x1 ;  /* 0x0000000107007836 */ /* 0x000fca0000000000 */
[----:B------:R-:W-:-:S04]  /*67a0*/  ISETP.NE.AND P1, PT, R0, 0x16, PT ;  /* 0x000000160000780c */ /* 0x000fc80003f25270 */
[----:B------:R-:W-:Y:S02]  /*67b0*/  SEL R3, RZ, 0x1, P1 ;  /* 0x00000001ff037807 */ /* 0x000fe40000800000 */
[----:B------:R-:W-:Y:S02]  /*67c0*/  SEL R7, R0, RZ, P1 ;  /* 0x000000ff00077207 */ /* 0x000fe40000800000 */
[----:B------:R-:W-:-:S03]  /*67d0*/  LOP3.LUT R6, R6, R3, RZ, 0x3c, !PT ;  /* 0x0000000306067212 */ /* 0x000fc600078e3cff */
[----:B0-----:R-:W-:Y:S01]  /*67e0*/  IMAD R9, R7, 0x8, R2 ;  /* 0x0000000807097824 */ /* 0x001fe200078e0202 */
[----:B------:R-:W-:Y:S01]  /*67f0*/  SHF.L.U32 R4, R6, 0x1f, RZ ;  /* 0x0000001f06047819 */ /* 0x000fe200000006ff */
[----:B-1----:R-:W-:Y:S06]  /*6800*/  @!P0 BRA `(.L_x_150) ;  /* 0x0000000c00808947 */ /* 0x002fec0003800000 */
.L_x_181:
        /* <DEDUP_REMOVED lines=9> */
.L_x_182:
        /* <DEDUP_REMOVED lines=9> */
.L_x_183:
        /* <DEDUP_REMOVED lines=9> */
.L_x_184:
        /* <DEDUP_REMOVED lines=9> */
.L_x_185:
        /* <DEDUP_REMOVED lines=9> */
.L_x_186:
        /* <DEDUP_REMOVED lines=9> */
.L_x_187:
        /* <DEDUP_REMOVED lines=9> */
.L_x_188:
        /* <DEDUP_REMOVED lines=9> */
.L_x_189:
        /* <DEDUP_REMOVED lines=9> */
.L_x_190:
        /* <DEDUP_REMOVED lines=9> */
.L_x_191:
        /* <DEDUP_REMOVED lines=9> */
.L_x_192:
        /* <DEDUP_REMOVED lines=9> */
.L_x_193:
        /* <DEDUP_REMOVED lines=9> */
.L_x_194:
        /* <DEDUP_REMOVED lines=9> */
.L_x_195:
        /* <DEDUP_REMOVED lines=9> */
.L_x_196:
        /* <DEDUP_REMOVED lines=9> */
.L_x_197:
        /* <DEDUP_REMOVED lines=9> */
.L_x_198:
[----:B------:R-:W1:Y:S01]  /*71a0*/  SYNCS.PHASECHK.TRANS64.TRYWAIT P0, [R8+URZ], R5 ;  /* 0x00000005080075a7 */ /* 0x000e62000800017f */
[----:B------:R-:W-:-:S05]  /*71b0*/  VIADD R0, R7, 0x1 ;  /* 0x0000000107007836 */ /* 0x000fca0000000000 */
[----:B------:R-:W-:-:S04]  /*71c0*/  ISETP.NE.AND P1, PT, R0, 0x16, PT ;  /* 0x000000160000780c */ /* 0x000fc80003f25270 */
[----:B------:R-:W-:Y:S02]  /*71d0*/  SEL R3, RZ, 0x1, P1 ;  /* 0x00000001ff037807 */ /* 0x000fe40000800000 */
[----:B------:R-:W-:Y:S02]  /*71e0*/  SEL R7, R0, RZ, P1 ;  /* 0x000000ff00077207 */ /* 0x000fe40000800000 */
[----:B0-----:R-:W-:-:S03]  /*71f0*/  LOP3.LUT R9, R6, R3, RZ, 0x3c, !PT ;  /* 0x0000000306097212 */ /* 0x001fc600078e3cff */
[----:B------:R-:W-:Y:S01]  /*7200*/  IMAD R11, R7, 0x8, R2 ;  /* 0x00000008070b7824 */ /* 0x000fe200078e0202 */
[----:B------:R-:W-:Y:S01]  /*7210*/  SHF.L.U32 R6, R9, 0x1f, RZ ;  /* 0x0000001f09067819 */ /* 0x000fe200000006ff */
[----:B-1----:R-:W-:Y:S06]  /*7220*/  @!P0 BRA `(.L_x_168) ;  /* 0x0000000800608947 */ /* 0x002fec0003800000 */
.L_x_199:
[----:B------:R-:W1:Y:S01]  /*7230*/  SYNCS.PHASECHK.TRANS64.TRYWAIT P0, [R11+URZ], R6 ;  /* 0x000000060b0075a7 */ /* 0x000e62000800017f */
[----:B------:R-:W-:-:S05]  /*7240*/  VIADD R0, R7, 0x1 ;  /* 0x0000000107007836 */ /* 0x000fca0000000000 */
[----:B------:R-:W-:-:S04]  /*7250*/  ISETP.NE.AND P1, PT, R0, 0x16, PT ;  /* 0x000000160000780c */ /* 0x000fc80003f25270 */
[----:B------:R-:W-:Y:S02]  /*7260*/  SEL R4, RZ, 0x1, P1 ;  /* 0x00000001ff047807 */ /* 0x000fe40000800000 */
[----:B------:R-:W-:Y:S02]  /*7270*/  SEL R3, R0, RZ, P1 ;  /* 0x000000ff00037207 */ /* 0x000fe40000800000 */
[----:B------:R-:W-:Y:S01]  /*7280*/  LOP3.LUT R0, R9, R4, RZ, 0x3c, !PT ;  /* 0x0000000409007212 */ /* 0x000fe200078e3cff */
[----:B-1----:R-:W-:Y:S06]  /*7290*/  @!P0 BRA `(.L_x_169) ;  /* 0x0000000800588947 */ /* 0x002fec0003800000 */
.L_x_200:
[----:B------:R-:W-:Y:S01]  /*72a0*/  IMAD R3, R3, 0x8, R2 ;  /* 0x0000000803037824 */ /* 0x000fe200078e0202 */
[----:B------:R-:W-:-:S07]  /*72b0*/  SHF.L.U32 R0, R0, 0x1f, RZ ;  /* 0x0000001f00007819 */ /* 0x000fce00000006ff */
.L_x_170:
[----:B--2---:R2:W3:Y:S02]  /*72c0*/  SYNCS.PHASECHK.TRANS64.TRYWAIT P0, [R3+URZ], R0 ;  /* 0x00000000030075a7 */ /* 0x0044e4000800017f */
[----:B---3--:R-:W-:Y:S05]  /*72d0*/  @!P0 NANOSLEEP.SYNCS 0x989680 ;  /* 0x009896800000895d */ /* 0x008fea0003900000 */
[----:B------:R-:W3:Y:S02]  /*72e0*/  @!P0 SYNCS.PHASECHK.TRANS64 P0, [R3+URZ], R0 ;  /* 0x00000000030085a7 */ /* 0x000ee4000800007f */
[----:B---3--:R-:W-:Y:S05]  /*72f0*/  @!P0 BRA `(.L_x_170) ;  /* 0xfffffffc00f08947 */ /* 0x008fea000383ffff */
.L_x_147:
[----:B------:R-:W-:Y:S05]  /*7300*/  BSYNC B0 ;  /* 0x0000000000007941 */ /* 0x000fea0003800000 */
.L_x_146:
[----:B------:R-:W-:Y:S05]  /*7310*/  EXIT ;  /* 0x000000000000794d */ /* 0x000fea0003800000 */
.L_x_16:
[----:B-1----:R1:W2:Y:S02]  /*7320*/  SYNCS.PHASECHK.TRANS64.TRYWAIT P0, [R79+URZ], R0 ;  /* 0x000000004f0075a7 */ /* 0x0022a4000800017f */
[----:B--2---:R-:W-:Y:S05]  /*7330*/  @!P0 NANOSLEEP.SYNCS 0x989680 ;  /* 0x009896800000895d */ /* 0x004fea0003900000 */
[----:B------:R-:W2:Y:S02]  /*7340*/  @!P0 SYNCS.PHASECHK.TRANS64 P0, [R79+URZ], R0 ;  /* 0x000000004f0085a7 */ /* 0x000ea4000800007f */
[----:B--2---:R-:W-:Y:S05]  /*7350*/  @!P0 BRA `(.L_x_16) ;  /* 0xfffffffc00f08947 */ /* 0x004fea000383ffff */
[----:B------:R-:W-:Y:S05]  /*7360*/  BRA `(.L_x_171) ;  /* 0xffffffa400007947 */ /* 0x000fea000383ffff */
.L_x_21:
[----:B--2---:R2:W3:Y:S02]  /*7370*/  SYNCS.PHASECHK.TRANS64.TRYWAIT P1, [R3+URZ], R0 ;  /* 0x00000000030075a7 */ /* 0x0044e4000802017f */
[----:B---3--:R-:W-:Y:S05]  /*7380*/  @!P1 NANOSLEEP.SYNCS 0x989680 ;  /* 0x009896800000995d */ /* 0x008fea0003900000 */
[----:B------:R-:W3:Y:S02]  /*7390*/  @!P1 SYNCS.PHASECHK.TRANS64 P1, [R3+URZ], R0 ;  /* 0x00000000030095a7 */ /* 0x000ee4000802007f */
[----:B---3--:R-:W-:Y:S05]  /*73a0*/  @!P1 BRA `(.L_x_21) ;  /* 0xfffffffc00f09947 */ /* 0x008fea000383ffff */
[----:B------:R-:W-:Y:S05]  /*73b0*/  BRA `(.L_x_20) ;  /* 0xffffffa400647947 */ /* 0x000fea000383ffff */
.L_x_26:
[----:B--2---:R-:W-:-:S04]  /*73c0*/  IMAD.U32 R4, RZ, RZ, UR4 ;  /* 0x00000004ff047e24 */ /* 0x004fc8000f8e00ff */
[----:B------:R2:W3:Y:S03]  /*73d0*/  SYNCS.PHASECHK.TRANS64.TRYWAIT P1, [R4+URZ], R3 ;  /* 0x00000003040075a7 */ /* 0x0004e6000802017f */
[----:B---3--:R-:W-:Y:S05]  /*73e0*/  @!P1 NANOSLEEP.SYNCS 0x989680 ;  /* 0x009896800000995d */ /* 0x008fea0003900000 */
[----:B------:R-:W3:Y:S02]  /*73f0*/  @!P1 SYNCS.PHASECHK.TRANS64 P1, [R4+URZ], R3 ;  /* 0x00000003040095a7 */ /* 0x000ee4000802007f */
[----:B---3--:R-:W-:Y:S05]  /*7400*/  @!P1 BRA `(.L_x_26) ;  /* 0xfffffffc00ec9947 */ /* 0x008fea000383ffff */
[----:B------:R-:W-:Y:S05]  /*7410*/  BRA `(.L_x_25) ;  /* 0xffffffa400dc7947 */ /* 0x000fea000383ffff */
.L_x_32:
[----:B---3--:R3:W4:Y:S02]  /*7420*/  SYNCS.PHASECHK.TRANS64.TRYWAIT P0, [R79+URZ+0x10], R0 ;  /* 0x000010004f0075a7 */ /* 0x008724000800017f */
[----:B----4-:R-:W-:Y:S05]  /*7430*/  @!P0 NANOSLEEP.SYNCS 0x989680 ;  /* 0x009896800000895d */ /* 0x010fea0003900000 */
[----:B------:R-:W4:Y:S02]  /*7440*/  @!P0 SYNCS.PHASECHK.TRANS64 P0, [R79+URZ+0x10], R0 ;  /* 0x000010004f0085a7 */ /* 0x000f24000800007f */
[----:B----4-:R-:W-:Y:S05]  /*7450*/  @!P0 BRA `(.L_x_32) ;  /* 0xfffffffc00f08947 */ /* 0x010fea000383ffff */
[----:B------:R-:W-:Y:S05]  /*7460*/  BRA `(.L_x_172) ;  /* 0xffffffa800d47947 */ /* 0x000fea000383ffff */
.L_x_133:
[----:B------:R-:W-:Y:S01]  /*7470*/  BSSY B1, `(.L_x_173) ;  /* 0x0000006000017945 */ /* 0x000fe20003800000 */
[----:B------:R-:W-:-:S07]  /*7480*/  IMAD.MOV.U32 R15, RZ, RZ, -0x1 ;  /* 0xffffffffff0f7424 */ /* 0x000fce00078e00ff */
[----:B-----5:R-:W-:Y:S05]  /*7490*/  WARPSYNC.COLLECTIVE R15, `(.L_x_174) ;  /* 0x000000000f0c7348 */ /* 0x020fea0003c00000 */
[----:B------:R-:W-:Y:S02]  /*74a0*/  ELECT P6, UR62, PT ;  /* 0x00000000003e782f */ /* 0x000fe400038c0000 */
[----:B------:R-:W-:Y:S01]  /*74b0*/  MOV R14, UR62 ;  /* 0x0000003e000e7c02 */ /* 0x000fe20008000f00 */
[----:B-----5:R-:W-:Y:S10]  /*74c0*/  ENDCOLLECTIVE ;  /* 0x000000000000791b */ /* 0x020ff40003800000 */
.L_x_174:
[----:B------:R-:W-:Y:S05]  /*74d0*/  BSYNC B1 ;  /* 0x0000000000017941 */ /* 0x000fea0003800000 */
.L_x_173:
[----:B------:R-:W-:Y:S05]  /*74e0*/  BRA `(.L_x_175) ;  /* 0xffffffe4007c7947 */ /* 0x000fea000383ffff */
.L_x_136:
[----:B0-----:R0:W1:Y:S02]  /*74f0*/  SYNCS.PHASECHK.TRANS64.TRYWAIT P1, [R10+URZ+0xb0], R5 ;  /* 0x0000b0050a0075a7 */ /* 0x001064000802017f */
[----:B-1----:R-:W-:Y:S05]  /*7500*/  @!P1 NANOSLEEP.SYNCS 0x989680 ;  /* 0x009896800000995d */ /* 0x002fea0003900000 */
[----:B------:R-:W1:Y:S02]  /*7510*/  @!P1 SYNCS.PHASECHK.TRANS64 P1, [R10+URZ+0xb0], R5 ;  /* 0x0000b0050a0095a7 */ /* 0x000e64000802007f */
[----:B-1----:R-:W-:Y:S05]  /*7520*/  @!P1 BRA `(.L_x_136) ;  /* 0xfffffffc00f09947 */ /* 0x002fea000383ffff */
[----:B------:R-:W-:Y:S05]  /*7530*/  BRA `(.L_x_176) ;  /* 0xffffffe400b07947 */ /* 0x000fea000383ffff */
.L_x_145:
[----:B------:R-:W-:Y:S01]  /*7540*/  BSSY B0, `(.L_x_177) ;  /* 0x0000006000007945 */ /* 0x000fe20003800000 */
[----:B------:R-:W-:-:S07]  /*7550*/  IMAD.MOV.U32 R15, RZ, RZ, -0x1 ;  /* 0xffffffffff0f7424 */ /* 0x000fce00078e00ff */
[----:B-----5:R-:W-:Y:S05]  /*7560*/  WARPSYNC.COLLECTIVE R15, `(.L_x_178) ;  /* 0x000000000f0c7348 */ /* 0x020fea0003c00000 */
[----:B------:R-:W-:Y:S02]  /*7570*/  ELECT P6, UR62, PT ;  /* 0x00000000003e782f */ /* 0x000fe400038c0000 */
[----:B------:R-:W-:Y:S01]  /*7580*/  MOV R14, UR62 ;  /* 0x0000003e000e7c02 */ /* 0x000fe20008000f00 */
[----:B-----5:R-:W-:Y:S10]  /*7590*/  ENDCOLLECTIVE ;  /* 0x000000000000791b */ /* 0x020ff40003800000 */
.L_x_178:
[----:B------:R-:W-:Y:S05]  /*75a0*/  BSYNC B0 ;  /* 0x0000000000007941 */ /* 0x000fea0003800000 */
.L_x_177:
[----:B------:R-:W-:Y:S05]  /*75b0*/  BRA `(.L_x_179) ;  /* 0xfffffff0001c7947 */ /* 0x000fea000383ffff */
.L_x_149:
[----:B0-----:R0:W1:Y:S02]  /*75c0*/  SYNCS.PHASECHK.TRANS64.TRYWAIT P0, [R9+URZ], R4 ;  /* 0x00000004090075a7 */ /* 0x001064000800017f */
[----:B-1----:R-:W-:Y:S05]  /*75d0*/  @!P0 NANOSLEEP.SYNCS 0x989680 ;  /* 0x009896800000895d */ /* 0x002fea0003900000 */
[----:B------:R-:W1:Y:S02]  /*75e0*/  @!P0 SYNCS.PHASECHK.TRANS64 P0, [R9+URZ], R4 ;  /* 0x00000004090085a7 */ /* 0x000e64000800007f */
[----:B-1----:R-:W-:Y:S05]  /*75f0*/  @!P0 BRA `(.L_x_149) ;  /* 0xfffffffc00f08947 */ /* 0x002fea000383ffff */
[----:B------:R-:W-:Y:S05]  /*7600*/  BRA `(.L_x_180) ;  /* 0xfffffff0005c7947 */ /* 0x000fea000383ffff */
.L_x_150:
[----:B0-----:R0:W1:Y:S02]  /*7610*/  SYNCS.PHASECHK.TRANS64.TRYWAIT P0, [R8+URZ], R5 ;  /* 0x00000005080075a7 */ /* 0x001064000800017f */
[----:B-1----:R-:W-:Y:S05]  /*7620*/  @!P0 NANOSLEEP.SYNCS 0x989680 ;  /* 0x009896800000895d */ /* 0x002fea0003900000 */
[----:B------:R-:W1:Y:S02]  /*7630*/  @!P0 SYNCS.PHASECHK.TRANS64 P0, [R8+URZ], R5 ;  /* 0x00000005080085a7 */ /* 0x000e64000800007f */
[----:B-1----:R-:W-:Y:S05]  /*7640*/  @!P0 BRA `(.L_x_150) ;  /* 0xfffffffc00f08947 */ /* 0x002fea000383ffff */
[----:B------:R-:W-:Y:S05]  /*7650*/  BRA `(.L_x_181) ;  /* 0xfffffff0006c7947 */ /* 0x000fea000383ffff */
.L_x_151:
[----:B0-----:R0:W1:Y:S02]  /*7660*/  SYNCS.PHASECHK.TRANS64.TRYWAIT P0, [R9+URZ], R4 ;  /* 0x00000004090075a7 */ /* 0x001064000800017f */
[----:B-1----:R-:W-:Y:S05]  /*7670*/  @!P0 NANOSLEEP.SYNCS 0x989680 ;  /* 0x009896800000895d */ /* 0x002fea0003900000 */
[----:B------:R-:W1:Y:S02]  /*7680*/  @!P0 SYNCS.PHASECHK.TRANS64 P0, [R9+URZ], R4 ;  /* 0x00000004090085a7 */ /* 0x000e64000800007f */
[----:B-1----:R-:W-:Y:S05]  /*7690*/  @!P0 BRA `(.L_x_151) ;  /* 0xfffffffc00f08947 */ /* 0x002fea000383ffff */
[----:B------:R-:W-:Y:S05]  /*76a0*/  BRA `(.L_x_182) ;  /* 0xfffffff0007c7947 */ /* 0x000fea000383ffff */
.L_x_152:
[----:B0-----:R0:W1:Y:S02]  /*76b0*/  SYNCS.PHASECHK.TRANS64.TRYWAIT P0, [R8+URZ], R5 ;  /* 0x00000005080075a7 */ /* 0x001064000800017f */
[----:B-1----:R-:W-:Y:S05]  /*76c0*/  @!P0 NANOSLEEP.SYNCS 0x989680 ;  /* 0x009896800000895d */ /* 0x002fea0003900000 */
[----:B------:R-:W1:Y:S02]  /*76d0*/  @!P0 SYNCS.PHASECHK.TRANS64 P0, [R8+URZ], R5 ;  /* 0x00000005080085a7 */ /* 0x000e64000800007f */
[----:B-1----:R-:W-:Y:S05]  /*76e0*/  @!P0 BRA `(.L_x_152) ;  /* 0xfffffffc00f08947 */ /* 0x002fea000383ffff */
[----:B------:R-:W-:Y:S05]  /*76f0*/  BRA `(.L_x_183) ;  /* 0xfffffff0008c7947 */ /* 0x000fea000383ffff */
.L_x_153:
[----:B0-----:R0:W1:Y:S02]  /*7700*/  SYNCS.PHASECHK.TRANS64.TRYWAIT P0, [R9+URZ], R4 ;  /* 0x00000004090075a7 */ /* 0x001064000800017f */
[----:B-1----:R-:W-:Y:S05]  /*7710*/  @!P0 NANOSLEEP.SYNCS 0x989680 ;  /* 0x009896800000895d */ /* 0x002fea0003900000 */
[----:B------:R-:W1:Y:S02]  /*7720*/  @!P0 SYNCS.PHASECHK.TRANS64 P0, [R9+URZ], R4 ;  /* 0x00000004090085a7 */ /* 0x000e64000800007f */
[----:B-1----:R-:W-:Y:S05]  /*7730*/  @!P0 BRA `(.L_x_153) ;  /* 0xfffffffc00f08947 */ /* 0x002fea000383ffff */
[----:B------:R-:W-:Y:S05]  /*7740*/  BRA `(.L_x_184) ;  /* 0xfffffff0009c7947 */ /* 0x000fea000383ffff */
.L_x_154:
[----:B0-----:R0:W1:Y:S02]  /*7750*/  SYNCS.PHASECHK.TRANS64.TRYWAIT P0, [R8+URZ], R5 ;  /* 0x00000005080075a7 */ /* 0x001064000800017f */
[----:B-1----:R-:W-:Y:S05]  /*7760*/  @!P0 NANOSLEEP.SYNCS 0x989680 ;  /* 0x009896800000895d */ /* 0x002fea0003900000 */
[----:B------:R-:W1:Y:S02]  /*7770*/  @!P0 SYNCS.PHASECHK.TRANS64 P0, [R8+URZ], R5 ;  /* 0x00000005080085a7 */ /* 0x000e64000800007f */
[----:B-1----:R-:W-:Y:S05]  /*7780*/  @!P0 BRA `(.L_x_154) ;  /* 0xfffffffc00f08947 */ /* 0x002fea000383ffff */
[----:B------:R-:W-:Y:S05]  /*7790*/  BRA `(.L_x_185) ;  /* 0xfffffff000ac7947 */ /* 0x000fea000383ffff */
.L_x_155:
[----:B0-----:R0:W1:Y:S02]  /*77a0*/  SYNCS.PHASECHK.TRANS64.TRYWAIT P0, [R9+URZ], R4 ;  /* 0x00000004090075a7 */ /* 0x001064000800017f */
[----:B-1----:R-:W-:Y:S05]  /*77b0*/  @!P0 NANOSLEEP.SYNCS 0x989680 ;  /* 0x009896800000895d */ /* 0x002fea0003900000 */
[----:B------:R-:W1:Y:S02]  /*77c0*/  @!P0 SYNCS.PHASECHK.TRANS64 P0, [R9+URZ], R4 ;  /* 0x00000004090085a7 */ /* 0x000e64000800007f */
[----:B-1----:R-:W-:Y:S05]  /*77d0*/  @!P0 BRA `(.L_x_155) ;  /* 0xfffffffc00f08947 */ /* 0x002fea000383ffff */
[----:B------:R-:W-:Y:S05]  /*77e0*/  BRA `(.L_x_186) ;  /* 0xfffffff000bc7947 */ /* 0x000fea000383ffff */
.L_x_156:
[----:B0-----:R0:W1:Y:S02]  /*77f0*/  SYNCS.PHASECHK.TRANS64.TRYWAIT P0, [R8+URZ], R5 ;  /* 0x00000005080075a7 */ /* 0x001064000800017f */
[----:B-1----:R-:W-:Y:S05]  /*7800*/  @!P0 NANOSLEEP.SYNCS 0x989680 ;  /* 0x009896800000895d */ /* 0x002fea0003900000 */
[----:B------:R-:W1:Y:S02]  /*7810*/  @!P0 SYNCS.PHASECHK.TRANS64 P0, [R8+URZ], R5 ;  /* 0x00000005080085a7 */ /* 0x000e64000800007f */
[----:B-1----:R-:W-:Y:S05]  /*7820*/  @!P0 BRA `(.L_x_156) ;  /* 0xfffffffc00f08947 */ /* 0x002fea000383ffff */
[----:B------:R-:W-:Y:S05]  /*7830*/  BRA `(.L_x_187) ;  /* 0xfffffff000cc7947 */ /* 0x000fea000383ffff */
.L_x_157:
[----:B0-----:R0:W1:Y:S02]  /*7840*/  SYNCS.PHASECHK.TRANS64.TRYWAIT P0, [R9+URZ], R4 ;  /* 0x00000004090075a7 */ /* 0x001064000800017f */
[----:B-1----:R-:W-:Y:S05]  /*7850*/  @!P0 NANOSLEEP.SYNCS 0x989680 ;  /* 0x009896800000895d */ /* 0x002fea0003900000 */
[----:B------:R-:W1:Y:S02]  /*7860*/  @!P0 SYNCS.PHASECHK.TRANS64 P0, [R9+URZ], R4 ;  /* 0x00000004090085a7 */ /* 0x000e64000800007f */
[----:B-1----:R-:W-:Y:S05]  /*7870*/  @!P0 BRA `(.L_x_157) ;  /* 0xfffffffc00f08947 */ /* 0x002fea000383ffff */
[----:B------:R-:W-:Y:S05]  /*7880*/  BRA `(.L_x_188) ;  /* 0xfffffff000dc7947 */ /* 0x000fea000383ffff */
.L_x_158:
[----:B0-----:R0:W1:Y:S02]  /*7890*/  SYNCS.PHASECHK.TRANS64.TRYWAIT P0, [R8+URZ], R5 ;  /* 0x00000005080075a7 */ /* 0x001064000800017f */
[----:B-1----:R-:W-:Y:S05]  /*78a0*/  @!P0 NANOSLEEP.SYNCS 0x989680 ;  /* 0x009896800000895d */ /* 0x002fea0003900000 */
[----:B------:R-:W1:Y:S02]  /*78b0*/  @!P0 SYNCS.PHASECHK.TRANS64 P0, [R8+URZ], R5 ;  /* 0x00000005080085a7 */ /* 0x000e64000800007f */
[----:B-1----:R-:W-:Y:S05]  /*78c0*/  @!P0 BRA `(.L_x_158) ;  /* 0xfffffffc00f08947 */ /* 0x002fea000383ffff */
[----:B------:R-:W-:Y:S05]  /*78d0*/  BRA `(.L_x_189) ;  /* 0xfffffff000ec7947 */ /* 0x000fea000383ffff */
.L_x_159:
[----:B0-----:R0:W1:Y:S02]  /*78e0*/  SYNCS.PHASECHK.TRANS64.TRYWAIT P0, [R9+URZ], R4 ;  /* 0x00000004090075a7 */ /* 0x001064000800017f */
[----:B-1----:R-:W-:Y:S05]  /*78f0*/  @!P0 NANOSLEEP.SYNCS 0x989680 ;  /* 0x009896800000895d */ /* 0x002fea0003900000 */
[----:B------:R-:W1:Y:S02]  /*7900*/  @!P0 SYNCS.PHASECHK.TRANS64 P0, [R9+URZ], R4 ;  /* 0x00000004090085a7 */ /* 0x000e64000800007f */
[----:B-1----:R-:W-:Y:S05]  /*7910*/  @!P0 BRA `(.L_x_159) ;  /* 0xfffffffc00f08947 */ /* 0x002fea000383ffff */
[----:B------:R-:W-:Y:S05]  /*7920*/  BRA `(.L_x_190) ;  /* 0xfffffff000fc7947 */ /* 0x000fea000383ffff */
.L_x_160:
[----:B0-----:R0:W1:Y:S02]  /*7930*/  SYNCS.PHASECHK.TRANS64.TRYWAIT P0, [R8+URZ], R5 ;  /* 0x00000005080075a7 */ /* 0x001064000800017f */
[----:B-1----:R-:W-:Y:S05]  /*7940*/  @!P0 NANOSLEEP.SYNCS 0x989680 ;  /* 0x009896800000895d */ /* 0x002fea0003900000 */
[----:B------:R-:W1:Y:S02]  /*7950*/  @!P0 SYNCS.PHASECHK.TRANS64 P0, [R8+URZ], R5 ;  /* 0x00000005080085a7 */ /* 0x000e64000800007f */
[----:B-1----:R-:W-:Y:S05]  /*7960*/  @!P0 BRA `(.L_x_160) ;  /* 0xfffffffc00f08947 */ /* 0x002fea000383ffff */
[----:B------:R-:W-:Y:S05]  /*7970*/  BRA `(.L_x_191) ;  /* 0xfffffff4000c7947 */ /* 0x000fea000383ffff */
.L_x_161:
[----:B0-----:R0:W1:Y:S02]  /*7980*/  SYNCS.PHASECHK.TRANS64.TRYWAIT P0, [R9+URZ], R4 ;  /* 0x00000004090075a7 */ /* 0x001064000800017f */
[----:B-1----:R-:W-:Y:S05]  /*7990*/  @!P0 NANOSLEEP.SYNCS 0x989680 ;  /* 0x009896800000895d */ /* 0x002fea0003900000 */
[----:B------:R-:W1:Y:S02]  /*79a0*/  @!P0 SYNCS.PHASECHK.TRANS64 P0, [R9+URZ], R4 ;  /* 0x00000004090085a7 */ /* 0x000e64000800007f */
[----:B-1----:R-:W-:Y:S05]  /*79b0*/  @!P0 BRA `(.L_x_161) ;  /* 0xfffffffc00f08947 */ /* 0x002fea000383ffff */
[----:B------:R-:W-:Y:S05]  /*79c0*/  BRA `(.L_x_192) ;  /* 0xfffffff4001c7947 */ /* 0x000fea000383ffff */
.L_x_162:
[----:B0-----:R0:W1:Y:S02]  /*79d0*/  SYNCS.PHASECHK.TRANS64.TRYWAIT P0, [R8+URZ], R5 ;  /* 0x00000005080075a7 */ /* 0x001064000800017f */
[----:B-1----:R-:W-:Y:S05]  /*79e0*/  @!P0 NANOSLEEP.SYNCS 0x989680 ;  /* 0x009896800000895d */ /* 0x002fea0003900000 */
[----:B------:R-:W1:Y:S02]  /*79f0*/  @!P0 SYNCS.PHASECHK.TRANS64 P0, [R8+URZ], R5 ;  /* 0x00000005080085a7 */ /* 0x000e64000800007f */
[----:B-1----:R-:W-:Y:S05]  /*7a00*/  @!P0 BRA `(.L_x_162) ;  /* 0xfffffffc00f08947 */ /* 0x002fea000383ffff */
[----:B------:R-:W-:Y:S05]  /*7a10*/  BRA `(.L_x_193) ;  /* 0xfffffff4002c7947 */ /* 0x000fea000383ffff */
.L_x_163:
[----:B0-----:R0:W1:Y:S02]  /*7a20*/  SYNCS.PHASECHK.TRANS64.TRYWAIT P0, [R9+URZ], R4 ;  /* 0x00000004090075a7 */ /* 0x001064000800017f */
[----:B-1----:R-:W-:Y:S05]  /*7a30*/  @!P0 NANOSLEEP.SYNCS 0x989680 ;  /* 0x009896800000895d */ /* 0x002fea0003900000 */
[----:B------:R-:W1:Y:S02]  /*7a40*/  @!P0 SYNCS.PHASECHK.TRANS64 P0, [R9+URZ], R4 ;  /* 0x00000004090085a7 */ /* 0x000e64000800007f */
[----:B-1----:R-:W-:Y:S05]  /*7a50*/  @!P0 BRA `(.L_x_163) ;  /* 0xfffffffc00f08947 */ /* 0x002fea000383ffff */
[----:B------:R-:W-:Y:S05]  /*7a60*/  BRA `(.L_x_194) ;  /* 0xfffffff4003c7947 */ /* 0x000fea000383ffff */
.L_x_164:
[----:B0-----:R0:W1:Y:S02]  /*7a70*/  SYNCS.PHASECHK.TRANS64.TRYWAIT P0, [R8+URZ], R5 ;  /* 0x00000005080075a7 */ /* 0x001064000800017f */
[----:B-1----:R-:W-:Y:S05]  /*7a80*/  @!P0 NANOSLEEP.SYNCS 0x989680 ;  /* 0x009896800000895d */ /* 0x002fea0003900000 */
[----:B------:R-:W1:Y:S02]  /*7a90*/  @!P0 SYNCS.PHASECHK.TRANS64 P0, [R8+URZ], R5 ;  /* 0x00000005080085a7 */ /* 0x000e64000800007f */
[----:B-1----:R-:W-:Y:S05]  /*7aa0*/  @!P0 BRA `(.L_x_164) ;  /* 0xfffffffc00f08947 */ /* 0x002fea000383ffff */
[----:B------:R-:W-:Y:S05]  /*7ab0*/  BRA `(.L_x_195) ;  /* 0xfffffff4004c7947 */ /* 0x000fea000383ffff */
.L_x_165:
[----:B0-----:R0:W1:Y:S02]  /*7ac0*/  SYNCS.PHASECHK.TRANS64.TRYWAIT P0, [R9+URZ], R4 ;  /* 0x00000004090075a7 */ /* 0x001064000800017f */
[----:B-1----:R-:W-:Y:S05]  /*7ad0*/  @!P0 NANOSLEEP.SYNCS 0x989680 ;  /* 0x009896800000895d */ /* 0x002fea0003900000 */
[----:B------:R-:W1:Y:S02]  /*7ae0*/  @!P0 SYNCS.PHASECHK.TRANS64 P0, [R9+URZ], R4 ;  /* 0x00000004090085a7 */ /* 0x000e64000800007f */
[----:B-1----:R-:W-:Y:S05]  /*7af0*/  @!P0 BRA `(.L_x_165) ;  /* 0xfffffffc00f08947 */ /* 0x002fea000383ffff */
[----:B------:R-:W-:Y:S05]  /*7b00*/  BRA `(.L_x_196) ;  /* 0xfffffff4005c7947 */ /* 0x000fea000383ffff */
.L_x_166:
[----:B0-----:R0:W1:Y:S02]  /*7b10*/  SYNCS.PHASECHK.TRANS64.TRYWAIT P0, [R8+URZ], R5 ;  /* 0x00000005080075a7 */ /* 0x001064000800017f */
[----:B-1----:R-:W-:Y:S05]  /*7b20*/  @!P0 NANOSLEEP.SYNCS 0x989680 ;  /* 0x009896800000895d */ /* 0x002fea0003900000 */
[----:B------:R-:W1:Y:S02]  /*7b30*/  @!P0 SYNCS.PHASECHK.TRANS64 P0, [R8+URZ], R5 ;  /* 0x00000005080085a7 */ /* 0x000e64000800007f */
[----:B-1----:R-:W-:Y:S05]  /*7b40*/  @!P0 BRA `(.L_x_166) ;  /* 0xfffffffc00f08947 */ /* 0x002fea000383ffff */
[----:B------:R-:W-:Y:S05]  /*7b50*/  BRA `(.L_x_197) ;  /* 0xfffffff4006c7947 */ /* 0x000fea000383ffff */
.L_x_167:
[----:B0-----:R0:W1:Y:S02]  /*7b60*/  SYNCS.PHASECHK.TRANS64.TRYWAIT P0, [R9+URZ], R4 ;  /* 0x00000004090075a7 */ /* 0x001064000800017f */
[----:B-1----:R-:W-:Y:S05]  /*7b70*/  @!P0 NANOSLEEP.SYNCS 0x989680 ;  /* 0x009896800000895d */ /* 0x002fea0003900000 */
[----:B------:R-:W1:Y:S02]  /*7b80*/  @!P0 SYNCS.PHASECHK.TRANS64 P0, [R9+URZ], R4 ;  /* 0x00000004090085a7 */ /* 0x000e64000800007f */
[----:B-1----:R-:W-:Y:S05]  /*7b90*/  @!P0 BRA `(.L_x_167) ;  /* 0xfffffffc00f08947 */ /* 0x002fea000383ffff */
[----:B------:R-:W-:Y:S05]  /*7ba0*/  BRA `(.L_x_198) ;  /* 0xfffffff4007c7947 */ /* 0x000fea000383ffff */
.L_x_168:
[----:B0-----:R0:W1:Y:S02]  /*7bb0*/  SYNCS.PHASECHK.TRANS64.TRYWAIT P0, [R8+URZ], R5 ;  /* 0x00000005080075a7 */ /* 0x001064000800017f */
[----:B-1----:R-:W-:Y:S05]  /*7bc0*/  @!P0 NANOSLEEP.SYNCS 0x989680 ;  /* 0x009896800000895d */ /* 0x002fea0003900000 */
[----:B------:R-:W1:Y:S02]  /*7bd0*/  @!P0 SYNCS.PHASECHK.TRANS64 P0, [R8+URZ], R5 ;  /* 0x00000005080085a7 */ /* 0x000e64000800007f */
[----:B-1----:R-:W-:Y:S05]  /*7be0*/  @!P0 BRA `(.L_x_168) ;  /* 0xfffffffc00f08947 */ /* 0x002fea000383ffff */
[----:B------:R-:W-:Y:S05]  /*7bf0*/  BRA `(.L_x_199) ;  /* 0xfffffff4008c7947 */ /* 0x000fea000383ffff */
.L_x_169:
[----:B-1----:R1:W2:Y:S02]  /*7c00*/  SYNCS.PHASECHK.TRANS64.TRYWAIT P0, [R11+URZ], R6 ;  /* 0x000000060b0075a7 */ /* 0x0022a4000800017f */
[----:B--2---:R-:W-:Y:S05]  /*7c10*/  @!P0 NANOSLEEP.SYNCS 0x989680 ;  /* 0x009896800000895d */ /* 0x004fea0003900000 */
[----:B------:R-:W2:Y:S02]  /*7c20*/  @!P0 SYNCS.PHASECHK.TRANS64 P0, [R11+URZ], R6 ;  /* 0x000000060b0085a7 */ /* 0x000ea4000800007f */
[----:B--2---:R-:W-:Y:S05]  /*7c30*/  @!P0 BRA `(.L_x_169) ;  /* 0xfffffffc00f08947 */ /* 0x004fea000383ffff */
[----:B------:R-:W-:Y:S05]  /*7c40*/  BRA `(.L_x_200) ;  /* 0xfffffff400947947 */ /* 0x000fea000383ffff */
.L_x_201:
[----:B------:R-:W-:-:S00]  /*7c50*/  BRA `(.L_x_201) ;  /* 0xfffffffc00fc7947 */ /* 0x000fc0000383ffff */
[----:B------:R-:W-:-:S00]  /*7c60*/  NOP ;  /* 0x0000000000007918 */ /* 0x000fc00000000000 */
        /* <DEDUP_REMOVED lines=9> */
.L_x_202:


//--------------------- .nv.global.init           --------------------------
	.section	.nv.global.init,"aw",@progbits
.nv.global.init:
	.type		$str$22,@object
	.size		$str$22,($str$23 - $str$22)
$str$22:
        /*0000*/ 	.byte	0x6b, 0x5f, 0x74, 0x69, 0x6c, 0x65, 0x5f, 0x63, 0x6f, 0x75, 0x6e, 0x74, 0x20, 0x3e, 0x3d, 0x20
        /*0010*/ 	.byte	0x31, 0x00
	.type		$str$23,@object
	.size		$str$23,(__unnamed_1 - $str$23)
$str$23:
        /*0012*/ 	.byte	0x2f, 0x74, 0x6d, 0x70, 0x2f, 0x63, 0x75, 0x74, 0x6c, 0x61, 0x73, 0x73, 0x5f, 0x73, 0x77, 0x65
        /*0022*/ 	.byte	0x65, 0x70, 0x5f, 0x73, 0x72, 0x63, 0x2f, 0x69, 0x6e, 0x63, 0x6c, 0x75, 0x64, 0x65, 0x2f, 0x63
        /*0032*/ 	.byte	0x75, 0x74, 0x6c, 0x61, 0x73, 0x73, 0x2f, 0x67, 0x65, 0x6d, 0x6d, 0x2f, 0x63, 0x6f, 0x6c, 0x6c
        /*0042*/ 	.byte	0x65, 0x63, 0x74, 0x69, 0x76, 0x65, 0x2f, 0x73, 0x6d, 0x39, 0x30, 0x5f, 0x6d, 0x6d, 0x61, 0x5f
        /*0052*/ 	.byte	0x74, 0x6d, 0x61, 0x5f, 0x67, 0x6d, 0x6d, 0x61, 0x5f, 0x73, 0x73, 0x5f, 0x77, 0x61, 0x72, 0x70
        /*0062*/ 	.byte	0x73, 0x70, 0x65, 0x63, 0x69, 0x61, 0x6c, 0x69, 0x7a, 0x65, 0x64, 0x2e, 0x68, 0x70, 0x70, 0x00
	.type		__unnamed_1,@object
	.size		__unnamed_1,(.L_0 - __unnamed_1)
__unnamed_1:
        /*0072*/ 	.byte	0x76, 0x6f, 0x69, 0x64, 0x20, 0x63, 0x75, 0x74, 0x6c, 0x61, 0x73, 0x73, 0x3a, 0x3a, 0x67, 0x65
        /* <DEDUP_REMOVED lines=179> */
        /*0bb2*/ 	.byte	0x74, 0x69, 0x74, 0x79, 0x5d, 0x00
.L_0:


//--------------------- .nv.shared._ZN7cutlass13device_kernelINS_4gemm6kernel13GemmUniversalIN4cute5tupleIJiiiiEEENS1_10collective13CollectiveMmaINS1_34MainloopSm90TmaGmmaWarpSpecializedILi22ENS5_IJNS4_1CILi1EEESB_SB_EEENS1_32KernelTmaWarpSpecializedPingpongEEENS5_IJNSA_ILi64EEENSA_ILi96EEENSA_ILi32EEEEEENS_6half_tENS5_IJlSB_lEEESJ_SK_NS4_8TiledMMAINS4_8MMA_AtomIJNS4_4SM904GMMA25MMA_64x96x16_F32F16F16_SSILNSO_5MajorE0ELSQ_0ELNSO_7ScaleInE1ELSR_1EEEEEENS4_6LayoutISC_NS5_IJNSA_ILi0EEESV_SV_EEEEENS5_IJNS4_10UnderscoreESY_SY_EEEEENS4_13SM90_TMA_LOADENS4_14ComposedLayoutINS4_7SwizzleILi2ELi4ELi3EEENS4_18smem_ptr_flag_bitsILi16EEENSU_INS5_IJNSA_ILi8EEESH_EEENS5_IJSH_SB_EEEEEEEvNS4_8identityES11_S1B_vS1C_EENS_8epilogue10collective6detail29Sm90TmaWarpSpecializedAdapterINS1F_15DefaultEpilogueISJ_SK_SK_NS1E_6thread17LinearCombinationISJ_Li1EffLNS1J_9ScaleType4KindE0ELNS_15FloatRoundStyleE2ESJ_EENS1_15EpilogueDefaultEEEEEvvEEEEvNT_6ParamsE --------------------------
	.section	.nv.shared._ZN7cutlass13device_kernelINS_4gemm6kernel13GemmUniversalIN4cute5tupleIJiiiiEEENS1_10collective13CollectiveMmaINS1_34MainloopSm90TmaGmmaWarpSpecializedILi22ENS5_IJNS4_1CILi1EEESB_SB_EEENS1_32KernelTmaWarpSpecializedPingpongEEENS5_IJNSA_ILi64EEENSA_ILi96EEENSA_ILi32EEEEEENS_6half_tENS5_IJlSB_lEEESJ_SK_NS4_8TiledMMAINS4_8MMA_AtomIJNS4_4SM904GMMA25MMA_64x96x16_F32F16F16_SSILNSO_5MajorE0ELSQ_0ELNSO_7ScaleInE1ELSR_1EEEEEENS4_6LayoutISC_NS5_IJNSA_ILi0EEESV_SV_EEEEENS5_IJNS4_10UnderscoreESY_SY_EEEEENS4_13SM90_TMA_LOADENS4_14ComposedLayoutINS4_7SwizzleILi2ELi4ELi3EEENS4_18smem_ptr_flag_bitsILi16EEENSU_INS5_IJNSA_ILi8EEESH_EEENS5_IJSH_SB_EEEEEEEvNS4_8identityES11_S1B_vS1C_EENS_8epilogue10collective6detail29Sm90TmaWarpSpecializedAdapterINS1F_15DefaultEpilogueISJ_SK_SK_NS1E_6thread17LinearCombinationISJ_Li1EffLNS1J_9ScaleType4KindE0ELNS_15FloatRoundStyleE2ESJ_EENS1_15EpilogueDefaultEEEEEvvEEEEvNT_6ParamsE,"aw",@nobits
	.sectionflags	@""
	.align	16
	.zero		1024


//--------------------- .nv.shared.reserved.0     --------------------------
	.section	.nv.shared.reserved.0,"aw",@nobits
	.weak		__nv_reservedSMEM_offset_0_alias
	.size		__nv_reservedSMEM_offset_0_alias, 0, 0
	.other		__nv_reservedSMEM_offset_0_alias,@"STO_CUDA_RESERVED_SHARED STV_DEFAULT"
__nv_reservedSMEM_offset_0_alias:
	.zero		0


//--------------------- .nv.global                --------------------------
	.section	.nv.global,"aw",@nobits
.nv.global:
	.type		_ZN40_INTERNAL_c3a3ddec_4_k_cu_556a8155_140024cute1_E,@object
	.size		_ZN40_INTERNAL_c3a3ddec_4_k_cu_556a8155_140024cute1_E,(_ZN40_INTERNAL_c3a3ddec_4_k_cu_556a8155_140024cuda3std3__45__cpo6cbeginE - _ZN40_INTERNAL_c3a3ddec_4_k_cu_556a8155_140024cute1_E)
_ZN40_INTERNAL_c3a3ddec_4_k_cu_556a8155_140024cute1_E:
	.zero		1
	.type		_ZN40_INTERNAL_c3a3ddec_4_k_cu_556a8155_140024cuda3std3__45__cpo6cbeginE,@object
	.size		_ZN40_INTERNAL_c3a3ddec_4_k_cu_556a8155_140024cuda3std3__45__cpo6cbeginE,(_ZN40_INTERNAL_c3a3ddec_4_k_cu_556a8155_140024cuda3std3__48in_placeE - _ZN40_INTERNAL_c3a3ddec_4_k_cu_556a8155_140024cuda3std3__45__cpo6cbeginE)
_ZN40_INTERNAL_c3a3ddec_4_k_cu_556a8155_140024cuda3std3__45__cpo6cbeginE:
	.zero		1
	.type		_ZN40_INTERNAL_c3a3ddec_4_k_cu_556a8155_140024cuda3std3__48in_placeE,@object
	.size		_ZN40_INTERNAL_c3a3ddec_4_k_cu_556a8155_140024cuda3std3__48in_placeE,(_ZN40_INTERNAL_c3a3ddec_4_k_cu_556a8155_140024cuda3std6ranges3__45__cpo9iter_moveE - _ZN40_INTERNAL_c3a3ddec_4_k_cu_556a8155_140024cuda3std3__48in_placeE)
_ZN40_INTERNAL_c3a3ddec_4_k_cu_556a8155_140024cuda3std3__48in_placeE:
	.zero		1
	.type		_ZN40_INTERNAL_c3a3ddec_4_k_cu_556a8155_140024cuda3std6ranges3__45__cpo9iter_moveE,@object
	.size		_ZN40_INTERNAL_c3a3ddec_4_k_cu_556a8155_140024cuda3std6ranges3__45__cpo9iter_moveE,(_ZN40_INTERNAL_c3a3ddec_4_k_cu_556a8155_140024cuda3std3__45__cpo5beginE - _ZN40_INTERNAL_c3a3ddec_4_k_cu_556a8155_140024cuda3std6ranges3__45__cpo9iter_moveE)
_ZN40_INTERNAL_c3a3ddec_4_k_cu_556a8155_140024cuda3std6ranges3__45__cpo9iter_moveE:
	.zero		1
	.type		_ZN40_INTERNAL_c3a3ddec_4_k_cu_556a8155_140024cuda3std3__45__cpo5beginE,@object
	.size		_ZN40_INTERNAL_c3a3ddec_4_k_cu_556a8155_140024cuda3std3__45__cpo5beginE,(_ZN40_INTERNAL_c3a3ddec_4_k_cu_556a8155_140024cuda3std3__442_GLOBAL__N__c3a3ddec_4_k_cu_556a8155_140026ignoreE - _ZN40_INTERNAL_c3a3ddec_4_k_cu_556a8155_140024cuda3std3__45__cpo5beginE)
_ZN40_INTERNAL_c3a3ddec_4_k_cu_556a8155_140024cuda3std3__45__cpo5beginE:
	.zero		1
	.type		_ZN40_INTERNAL_c3a3ddec_4_k_cu_556a8155_140024cuda3std3__442_GLOBAL__N__c3a3ddec_4_k_cu_556a8155_140026ignoreE,@object
	.size		_ZN40_INTERNAL_c3a3ddec_4_k_cu_556a8155_140024cuda3std3__442_GLOBAL__N__c3a3ddec_4_k_cu_556a8155_140026ignoreE,(_ZN40_INTERNAL_c3a3ddec_4_k_cu_556a8155_140024cute7productE - _ZN40_INTERNAL_c3a3ddec_4_k_cu_556a8155_140024cuda3std3__442_GLOBAL__N__c3a3ddec_4_k_cu_556a8155_140026ignoreE)
_ZN40_INTERNAL_c3a3ddec_4_k_cu_556a8155_140024cuda3std3__442_GLOBAL__N__c3a3ddec_4_k_cu_556a8155_140026ignoreE:
	.zero		1
	.type		_ZN40_INTERNAL_c3a3ddec_4_k_cu_556a8155_140024cute7productE,@object
	.size		_ZN40_INTERNAL_c3a3ddec_4_k_cu_556a8155_140024cute7productE,(_ZN40_INTERNAL_c3a3ddec_4_k_cu_556a8155_140024cuda3std3__45__cpo3endE - _ZN40_INTERNAL_c3a3ddec_4_k_cu_556a8155_140024cute7productE)
_ZN40_INTERNAL_c3a3ddec_4_k_cu_556a8155_140024cute7productE:
	.zero		1
	.type		_ZN40_INTERNAL_c3a3ddec_4_k_cu_556a8155_140024cuda3std3__45__cpo3endE,@object
	.size		_ZN40_INTERNAL_c3a3ddec_4_k_cu_556a8155_140024cuda3std3__45__cpo3endE,(_ZN40_INTERNAL_c3a3ddec_4_k_cu_556a8155_140024cuda3std3__419piecewise_constructE - _ZN40_INTERNAL_c3a3ddec_4_k_cu_556a8155_140024cuda3std3__45__cpo3endE)
_ZN40_INTERNAL_c3a3ddec_4_k_cu_556a8155_140024cuda3std3__45__cpo3endE:
	.zero		1
	.type		_ZN40_INTERNAL_c3a3ddec_4_k_cu_556a8155_140024cuda3std3__419piecewise_constructE,@object
	.size		_ZN40_INTERNAL_c3a3ddec_4_k_cu_556a8155_140024cuda3std3__419piecewise_constructE,(_ZN40_INTERNAL_c3a3ddec_4_k_cu_556a8155_140024cuda3std3__45__cpo4cendE - _ZN40_INTERNAL_c3a3ddec_4_k_cu_556a8155_140024cuda3std3__419piecewise_constructE)
_ZN40_INTERNAL_c3a3ddec_4_k_cu_556a8155_140024cuda3std3__419piecewise_constructE:
	.zero		1
	.type		_ZN40_INTERNAL_c3a3ddec_4_k_cu_556a8155_140024cuda3std3__45__cpo4cendE,@object
	.size		_ZN40_INTERNAL_c3a3ddec_4_k_cu_556a8155_140024cuda3std3__45__cpo4cendE,(_ZN40_INTERNAL_c3a3ddec_4_k_cu_556a8155_140024cuda3std6ranges3__45__cpo4swapE - _ZN40_INTERNAL_c3a3ddec_4_k_cu_556a8155_140024cuda3std3__45__cpo4cendE)
_ZN40_INTERNAL_c3a3ddec_4_k_cu_556a8155_140024cuda3std3__45__cpo4cendE:
	.zero		1
	.type		_ZN40_INTERNAL_c3a3ddec_4_k_cu_556a8155_140024cuda3std6ranges3__45__cpo4swapE,@object
	.size		_ZN40_INTERNAL_c3a3ddec_4_k_cu_556a8155_140024cuda3std6ranges3__45__cpo4swapE,(.L_8 - _ZN40_INTERNAL_c3a3ddec_4_k_cu_556a8155_140024cuda3std6ranges3__45__cpo4swapE)
_ZN40_INTERNAL_c3a3ddec_4_k_cu_556a8155_140024cuda3std6ranges3__45__cpo4swapE:
	.zero		1
.L_8:


//--------------------- .nv.constant0._ZN7cutlass13device_kernelINS_4gemm6kernel13GemmUniversalIN4cute5tupleIJiiiiEEENS1_10collective13CollectiveMmaINS1_34MainloopSm90TmaGmmaWarpSpecializedILi22ENS5_IJNS4_1CILi1EEESB_SB_EEENS1_32KernelTmaWarpSpecializedPingpongEEENS5_IJNSA_ILi64EEENSA_ILi96EEENSA_ILi32EEEEEENS_6half_tENS5_IJlSB_lEEESJ_SK_NS4_8TiledMMAINS4_8MMA_AtomIJNS4_4SM904GMMA25MMA_64x96x16_F32F16F16_SSILNSO_5MajorE0ELSQ_0ELNSO_7ScaleInE1ELSR_1EEEEEENS4_6LayoutISC_NS5_IJNSA_ILi0EEESV_SV_EEEEENS5_IJNS4_10UnderscoreESY_SY_EEEEENS4_13SM90_TMA_LOADENS4_14ComposedLayoutINS4_7SwizzleILi2ELi4ELi3EEENS4_18smem_ptr_flag_bitsILi16EEENSU_INS5_IJNSA_ILi8EEESH_EEENS5_IJSH_SB_EEEEEEEvNS4_8identityES11_S1B_vS1C_EENS_8epilogue10collective6detail29Sm90TmaWarpSpecializedAdapterINS1F_15DefaultEpilogueISJ_SK_SK_NS1E_6thread17LinearCombinationISJ_Li1EffLNS1J_9ScaleType4KindE0ELNS_15FloatRoundStyleE2ESJ_EENS1_15EpilogueDefaultEEEEEvvEEEEvNT_6ParamsE --------------------------
	.section	.nv.constant0._ZN7cutlass13device_kernelINS_4gemm6kernel13GemmUniversalIN4cute5tupleIJiiiiEEENS1_10collective13CollectiveMmaINS1_34MainloopSm90TmaGmmaWarpSpecializedILi22ENS5_IJNS4_1CILi1EEESB_SB_EEENS1_32KernelTmaWarpSpecializedPingpongEEENS5_IJNSA_ILi64EEENSA_ILi96EEENSA_ILi32EEEEEENS_6half_tENS5_IJlSB_lEEESJ_SK_NS4_8TiledMMAINS4_8MMA_AtomIJNS4_4SM904GMMA25MMA_64x96x16_F32F16F16_SSILNSO_5MajorE0ELSQ_0ELNSO_7ScaleInE1ELSR_1EEEEEENS4_6LayoutISC_NS5_IJNSA_ILi0EEESV_SV_EEEEENS5_IJNS4_10UnderscoreESY_SY_EEEEENS4_13SM90_TMA_LOADENS4_14ComposedLayoutINS4_7SwizzleILi2ELi4ELi3EEENS4_18smem_ptr_flag_bitsILi16EEENSU_INS5_IJNSA_ILi8EEESH_EEENS5_IJSH_SB_EEEEEEEvNS4_8identityES11_S1B_vS1C_EENS_8epilogue10collective6detail29Sm90TmaWarpSpecializedAdapterINS1F_15DefaultEpilogueISJ_SK_SK_NS1E_6thread17LinearCombinationISJ_Li1EffLNS1J_9ScaleType4KindE0ELNS_15FloatRoundStyleE2ESJ_EENS1_15EpilogueDefaultEEEEEvvEEEEvNT_6ParamsE,"a",@progbits
	.sectionflags	@""
	.align	4
.nv.constant0._ZN7cutlass13device_kernelINS_4gemm6kernel13GemmUniversalIN4cute5tupleIJiiiiEEENS1_10collective13CollectiveMmaINS1_34MainloopSm90TmaGmmaWarpSpecializedILi22ENS5_IJNS4_1CILi1EEESB_SB_EEENS1_32KernelTmaWarpSpecializedPingpongEEENS5_IJNSA_ILi64EEENSA_ILi96EEENSA_ILi32EEEEEENS_6half_tENS5_IJlSB_lEEESJ_SK_NS4_8TiledMMAINS4_8MMA_AtomIJNS4_4SM904GMMA25MMA_64x96x16_F32F16F16_SSILNSO_5MajorE0ELSQ_0ELNSO_7ScaleInE1ELSR_1EEEEEENS4_6LayoutISC_NS5_IJNSA_ILi0EEESV_SV_EEEEENS5_IJNS4_10UnderscoreESY_SY_EEEEENS4_13SM90_TMA_LOADENS4_14ComposedLayoutINS4_7SwizzleILi2ELi4ELi3EEENS4_18smem_ptr_flag_bitsILi16EEENSU_INS5_IJNSA_ILi8EEESH_EEENS5_IJSH_SB_EEEEEEEvNS4_8identityES11_S1B_vS1C_EENS_8epilogue10collective6detail29Sm90TmaWarpSpecializedAdapterINS1F_15DefaultEpilogueISJ_SK_SK_NS1E_6thread17LinearCombinationISJ_Li1EffLNS1J_9ScaleType4KindE0ELNS_15FloatRoundStyleE2ESJ_EENS1_15EpilogueDefaultEEEEEvvEEEEvNT_6ParamsE:
	.zero		1664


//--------------------- SYMBOLS --------------------------

	.type		.nv.reservedSmem.offset0,@object
	.size		.nv.reservedSmem.offset0,0x4
	.type		__assertfail,@function
